	.target	sm_90a

	.elftype	@"ET_EXEC"


//--------------------- .note.nv.tkinfo           --------------------------
	.section	.note.nv.tkinfo,"",@"SHT_NOTE"
	.sectionflags	@"SHF_NOTE_NV_TKINFO"
	.tkinfo
        /*0018*/ 	.word	0x00000002
        /*0030*/ 	.string	""
        /*0030*/ 	.string	"ptxas"
        /*0030*/ 	.string	"Cuda compilation tools, release 13.0, V13.0.88"
        /*0030*/ 	.string	"Build cuda_13.0.r13.0/compiler.36424714_0"
        /*0030*/ 	.string	"-arch sm_90a -m 64 "



//--------------------- .note.nv.cuinfo           --------------------------
	.section	.note.nv.cuinfo,"",@"SHT_NOTE"
	.sectionflags	@"SHF_NOTE_NV_CUINFO"
        /*0018*/ 	.short	0x0002
        /*001a*/ 	.short	0x005a
        /*001c*/ 	.short	0x0082
	.zero		2


//--------------------- .nv.info                  --------------------------
	.section	.nv.info,"",@"SHT_CUDA_INFO"
	.align	4


	//----- nvinfo : EIATTR_REGCOUNT
	.align		4
        /*0000*/ 	.byte	0x04, 0x2f
        /*0002*/ 	.short	(.L_15 - .L_14)
	.align		4
.L_14:
        /*0004*/ 	.word	index@(_ZN7cutlass13device_kernelINS_4gemm6kernel13GemmUniversalIN4cute5tupleIJiiiiEEENS1_10collective13CollectiveMmaINS1_34MainloopSm90TmaGmmaWarpSpecializedILi9ENS5_IJNS4_1CILi2EEENSA_ILi1EEESC_EEENS1_35KernelTmaWarpSpecializedCooperativeEEENS5_IJNSA_ILi256EEENSA_ILi112EEENSA_ILi32EEEEEENS_6half_tENS5_IJlSC_lEEESK_SL_NS4_8TiledMMAINS4_8MMA_AtomIJNS4_4SM904GMMA25MMA_64x16x16_F32F16F16_SSILNSP_5MajorE0ELSR_0ELNSP_7ScaleInE1ELSS_1EEEEEENS4_6LayoutISD_NS5_IJSC_NSA_ILi0EEESW_EEEEENS5_IJNS4_10UnderscoreESZ_SZ_EEEEENS4_13SM90_TMA_LOADENS4_14ComposedLayoutINS4_7SwizzleILi2ELi4ELi3EEENS4_18smem_ptr_flag_bitsILi16EEENSV_INS5_IJNSA_ILi8EEESI_EEENS5_IJSI_SC_EEEEEEEvNS4_8identityENS4_23SM90_TMA_LOAD_MULTICASTES1C_vS1D_EENS_8epilogue10collective6detail29Sm90TmaWarpSpecializedAdapterINS1H_15DefaultEpilogueISK_SL_SL_NS1G_6thread17LinearCombinationISK_Li1EffLNS1L_9ScaleType4KindE0ELNS_15FloatRoundStyleE2ESK_EENS1_15EpilogueDefaultEEEEEvvEEEEvNT_6ParamsE)
        /*0008*/ 	.word	0x000000a8


	//----- nvinfo : EIATTR_FRAME_SIZE
	.align		4
.L_15:
        /*000c*/ 	.byte	0x04, 0x11
        /*000e*/ 	.short	(.L_17 - .L_16)
	.align		4
.L_16:
        /*0010*/ 	.word	index@(_ZN7cutlass13device_kernelINS_4gemm6kernel13GemmUniversalIN4cute5tupleIJiiiiEEENS1_10collective13CollectiveMmaINS1_34MainloopSm90TmaGmmaWarpSpecializedILi9ENS5_IJNS4_1CILi2EEENSA_ILi1EEESC_EEENS1_35KernelTmaWarpSpecializedCooperativeEEENS5_IJNSA_ILi256EEENSA_ILi112EEENSA_ILi32EEEEEENS_6half_tENS5_IJlSC_lEEESK_SL_NS4_8TiledMMAINS4_8MMA_AtomIJNS4_4SM904GMMA25MMA_64x16x16_F32F16F16_SSILNSP_5MajorE0ELSR_0ELNSP_7ScaleInE1ELSS_1EEEEEENS4_6LayoutISD_NS5_IJSC_NSA_ILi0EEESW_EEEEENS5_IJNS4_10UnderscoreESZ_SZ_EEEEENS4_13SM90_TMA_LOADENS4_14ComposedLayoutINS4_7SwizzleILi2ELi4ELi3EEENS4_18smem_ptr_flag_bitsILi16EEENSV_INS5_IJNSA_ILi8EEESI_EEENS5_IJSI_SC_EEEEEEEvNS4_8identityENS4_23SM90_TMA_LOAD_MULTICASTES1C_vS1D_EENS_8epilogue10collective6detail29Sm90TmaWarpSpecializedAdapterINS1H_15DefaultEpilogueISK_SL_SL_NS1G_6thread17LinearCombinationISK_Li1EffLNS1L_9ScaleType4KindE0ELNS_15FloatRoundStyleE2ESK_EENS1_15EpilogueDefaultEEEEEvvEEEEvNT_6ParamsE)
        /*0014*/ 	.word	0x00000000


	//----- nvinfo : EIATTR_MIN_STACK_SIZE
	.align		4
.L_17:
        /*0018*/ 	.byte	0x04, 0x12
        /*001a*/ 	.short	(.L_19 - .L_18)
	.align		4
.L_18:
        /*001c*/ 	.word	index@(_ZN7cutlass13device_kernelINS_4gemm6kernel13GemmUniversalIN4cute5tupleIJiiiiEEENS1_10collective13CollectiveMmaINS1_34MainloopSm90TmaGmmaWarpSpecializedILi9ENS5_IJNS4_1CILi2EEENSA_ILi1EEESC_EEENS1_35KernelTmaWarpSpecializedCooperativeEEENS5_IJNSA_ILi256EEENSA_ILi112EEENSA_ILi32EEEEEENS_6half_tENS5_IJlSC_lEEESK_SL_NS4_8TiledMMAINS4_8MMA_AtomIJNS4_4SM904GMMA25MMA_64x16x16_F32F16F16_SSILNSP_5MajorE0ELSR_0ELNSP_7ScaleInE1ELSS_1EEEEEENS4_6LayoutISD_NS5_IJSC_NSA_ILi0EEESW_EEEEENS5_IJNS4_10UnderscoreESZ_SZ_EEEEENS4_13SM90_TMA_LOADENS4_14ComposedLayoutINS4_7SwizzleILi2ELi4ELi3EEENS4_18smem_ptr_flag_bitsILi16EEENSV_INS5_IJNSA_ILi8EEESI_EEENS5_IJSI_SC_EEEEEEEvNS4_8identityENS4_23SM90_TMA_LOAD_MULTICASTES1C_vS1D_EENS_8epilogue10collective6detail29Sm90TmaWarpSpecializedAdapterINS1H_15DefaultEpilogueISK_SL_SL_NS1G_6thread17LinearCombinationISK_Li1EffLNS1L_9ScaleType4KindE0ELNS_15FloatRoundStyleE2ESK_EENS1_15EpilogueDefaultEEEEEvvEEEEvNT_6ParamsE)
        /*0020*/ 	.word	0x00000000
.L_19:


//--------------------- .nv.compat                --------------------------
	.section	.nv.compat,"",@"SHT_CUDA_COMPAT_INFO"
	.align	4
        /*0000*/ 	.byte	0x02, 0x09, 0x01, 0x00, 0x02, 0x02, 0x04, 0x00, 0x02, 0x05, 0x05, 0x00, 0x03, 0x07, 0x01, 0x01
        /*0010*/ 	.byte	0x02, 0x03, 0x01, 0x00, 0x02, 0x06, 0x01, 0x00, 0x04, 0x0b, 0x08, 0x00, 0x00, 0x00, 0x00, 0x00
        /*0020*/ 	.byte	0x00, 0x00, 0x00, 0x00


//--------------------- .nv.info._ZN7cutlass13device_kernelINS_4gemm6kernel13GemmUniversalIN4cute5tupleIJiiiiEEENS1_10collective13CollectiveMmaINS1_34MainloopSm90TmaGmmaWarpSpecializedILi9ENS5_IJNS4_1CILi2EEENSA_ILi1EEESC_EEENS1_35KernelTmaWarpSpecializedCooperativeEEENS5_IJNSA_ILi256EEENSA_ILi112EEENSA_ILi32EEEEEENS_6half_tENS5_IJlSC_lEEESK_SL_NS4_8TiledMMAINS4_8MMA_AtomIJNS4_4SM904GMMA25MMA_64x16x16_F32F16F16_SSILNSP_5MajorE0ELSR_0ELNSP_7ScaleInE1ELSS_1EEEEEENS4_6LayoutISD_NS5_IJSC_NSA_ILi0EEESW_EEEEENS5_IJNS4_10UnderscoreESZ_SZ_EEEEENS4_13SM90_TMA_LOADENS4_14ComposedLayoutINS4_7SwizzleILi2ELi4ELi3EEENS4_18smem_ptr_flag_bitsILi16EEENSV_INS5_IJNSA_ILi8EEESI_EEENS5_IJSI_SC_EEEEEEEvNS4_8identityENS4_23SM90_TMA_LOAD_MULTICASTES1C_vS1D_EENS_8epilogue10collective6detail29Sm90TmaWarpSpecializedAdapterINS1H_15DefaultEpilogueISK_SL_SL_NS1G_6thread17LinearCombinationISK_Li1EffLNS1L_9ScaleType4KindE0ELNS_15FloatRoundStyleE2ESK_EENS1_15EpilogueDefaultEEEEEvvEEEEvNT_6ParamsE --------------------------
	.section	.nv.info._ZN7cutlass13device_kernelINS_4gemm6kernel13GemmUniversalIN4cute5tupleIJiiiiEEENS1_10collective13CollectiveMmaINS1_34MainloopSm90TmaGmmaWarpSpecializedILi9ENS5_IJNS4_1CILi2EEENSA_ILi1EEESC_EEENS1_35KernelTmaWarpSpecializedCooperativeEEENS5_IJNSA_ILi256EEENSA_ILi112EEENSA_ILi32EEEEEENS_6half_tENS5_IJlSC_lEEESK_SL_NS4_8TiledMMAINS4_8MMA_AtomIJNS4_4SM904GMMA25MMA_64x16x16_F32F16F16_SSILNSP_5MajorE0ELSR_0ELNSP_7ScaleInE1ELSS_1EEEEEENS4_6LayoutISD_NS5_IJSC_NSA_ILi0EEESW_EEEEENS5_IJNS4_10UnderscoreESZ_SZ_EEEEENS4_13SM90_TMA_LOADENS4_14ComposedLayoutINS4_7SwizzleILi2ELi4ELi3EEENS4_18smem_ptr_flag_bitsILi16EEENSV_INS5_IJNSA_ILi8EEESI_EEENS5_IJSI_SC_EEEEEEEvNS4_8identityENS4_23SM90_TMA_LOAD_MULTICASTES1C_vS1D_EENS_8epilogue10collective6detail29Sm90TmaWarpSpecializedAdapterINS1H_15DefaultEpilogueISK_SL_SL_NS1G_6thread17LinearCombinationISK_Li1EffLNS1L_9ScaleType4KindE0ELNS_15FloatRoundStyleE2ESK_EENS1_15EpilogueDefaultEEEEEvvEEEEvNT_6ParamsE,"",@"SHT_CUDA_INFO"
	.sectionflags	@""
	.align	4


	//----- nvinfo : EIATTR_CUDA_API_VERSION
	.align		4
        /*0000*/ 	.byte	0x04, 0x37
        /*0002*/ 	.short	(.L_21 - .L_20)
.L_20:
        /*0004*/ 	.word	0x00000082


	//----- nvinfo : EIATTR_KPARAM_INFO
	.align		4
.L_21:
        /*0008*/ 	.byte	0x04, 0x17
        /*000a*/ 	.short	(.L_23 - .L_22)
.L_22:
        /*000c*/ 	.word	0x00000000
        /*0010*/ 	.short	0x0000
        /*0012*/ 	.short	0x0070
        /*0014*/ 	.byte	0x00, 0xf0, 0x01, 0x10


	//----- nvinfo : EIATTR_SPARSE_MMA_MASK
	.align		4
.L_23:
        /*0018*/ 	.byte	0x03, 0x50
        /*001a*/ 	.short	0x0000


	//----- nvinfo : EIATTR_MAXREG_COUNT
	.align		4
        /*001c*/ 	.byte	0x03, 0x1b
        /*001e*/ 	.short	0x00a8


	//----- nvinfo : EIATTR_NUM_BARRIERS
	.align		4
        /*0020*/ 	.byte	0x02, 0x4c
        /*0022*/ 	.byte	0x01
	.zero		1


	//----- nvinfo : EIATTR_EXTERNS
	.align		4
        /*0024*/ 	.byte	0x04, 0x0f
        /*0026*/ 	.short	(.L_25 - .L_24)


	//   ....[0]....
	.align		4
.L_24:
        /*0028*/ 	.word	index@(__assertfail)


	//----- nvinfo : EIATTR_MERCURY_ISA_VERSION
	.align		4
.L_25:
        /*002c*/ 	.byte	0x03, 0x5f
        /*002e*/ 	.short	0x0101


	//----- nvinfo : EIATTR_INT_WARP_WIDE_INSTR_OFFSETS
	.align		4
        /*0030*/ 	.byte	0x04, 0x31
        /*0032*/ 	.short	(.L_27 - .L_26)


	//   ....[0]....
.L_26:
        /*0034*/ 	.word	0x00000550


	//   ....[1]....
        /*0038*/ 	.word	0x00000580


	//   ....[2]....
        /*003c*/ 	.word	0x00000740


	//----- nvinfo : EIATTR_COOP_GROUP_MASK_REGIDS
	.align		4
.L_27:
        /*0040*/ 	.byte	0x04, 0x29
        /*0042*/ 	.short	(.L_29 - .L_28)


	//   ....[0]....
.L_28:
        /*0044*/ 	.word	0xffffffff


	//   ....[1]....
        /*0048*/ 	.word	0xffffffff


	//   ....[2]....
        /*004c*/ 	.word	0xffffffff


	//   ....[3]....
        /*0050*/ 	.word	0xffffffff


	//   ....[4]....
        /*0054*/ 	.word	0xffffffff


	//   ....[5]....
        /*0058*/ 	.word	0xffffffff


	//----- nvinfo : EIATTR_COOP_GROUP_INSTR_OFFSETS
	.align		4
.L_29:
        /*005c*/ 	.byte	0x04, 0x28
        /*005e*/ 	.short	(.L_31 - .L_30)


	//   ....[0]....
.L_30:
        /*0060*/ 	.word	0x00000060


	//   ....[1]....
        /*0064*/ 	.word	0x00000070


	//   ....[2]....
        /*0068*/ 	.word	0x00000130


	//   ....[3]....
        /*006c*/ 	.word	0x000003a0


	//   ....[4]....
        /*0070*/ 	.word	0x000008c0


	//   ....[5]....
        /*0074*/ 	.word	0x00001300


	//----- nvinfo : EIATTR_REG_RECONFIG
	.align		4
.L_31:
        /*0078*/ 	.byte	0x01, 0x54
	.zero		2


	//----- nvinfo : EIATTR_SYSCALL_OFFSETS
	.align		4
        /*007c*/ 	.byte	0x04, 0x46
        /*007e*/ 	.short	(.L_33 - .L_32)


	//   ....[0]....
.L_32:
        /*0080*/ 	.word	0x000014c0


	//----- nvinfo : EIATTR_MBARRIER_INSTR_OFFSETS
	.align		4
.L_33:
        /*0084*/ 	.byte	0x04, 0x39
        /*0086*/ 	.short	(.L_35 - .L_34)


	//   ....[0]....
.L_34:
        /*0088*/ 	.word	0x00000250
        /*008c*/ 	.word	0x000000ff
        /*0090*/ 	.word	0x00000000
        /*0094*/ 	.short	0x0100
        /*0096*/ 	.byte	0x08
	.zero		1


	//   ....[1]....
        /*0098*/ 	.word	0x00000260
        /*009c*/ 	.word	0x000000ff
        /*00a0*/ 	.word	0x00000048
        /*00a4*/ 	.short	0x0100
        /*00a6*/ 	.byte	0x08
	.zero		1


	//   ....[2]....
        /*00a8*/ 	.word	0x00000270
        /*00ac*/ 	.word	0x000000ff
        /*00b0*/ 	.word	0x00000008
        /*00b4*/ 	.short	0x0100
        /*00b6*/ 	.byte	0x08
	.zero		1


	//   ....[3]....
        /*00b8*/ 	.word	0x00000280
        /*00bc*/ 	.word	0x000000ff
        /*00c0*/ 	.word	0x00000050
        /*00c4*/ 	.short	0x0100
        /*00c6*/ 	.byte	0x08
	.zero		1


	//   ....[4]....
        /*00c8*/ 	.word	0x00000290
        /*00cc*/ 	.word	0x000000ff
        /*00d0*/ 	.word	0x00000010
        /*00d4*/ 	.short	0x0100
        /*00d6*/ 	.byte	0x08
	.zero		1


	//   ....[5]....
        /*00d8*/ 	.word	0x000002a0
        /*00dc*/ 	.word	0x000000ff
        /*00e0*/ 	.word	0x00000058
        /*00e4*/ 	.short	0x0100
        /*00e6*/ 	.byte	0x08
	.zero		1


	//   ....[6]....
        /*00e8*/ 	.word	0x000002b0
        /*00ec*/ 	.word	0x000000ff
        /*00f0*/ 	.word	0x00000018
        /*00f4*/ 	.short	0x0100
        /*00f6*/ 	.byte	0x08
	.zero		1


	//   ....[7]....
        /*00f8*/ 	.word	0x000002c0
        /*00fc*/ 	.word	0x000000ff
        /*0100*/ 	.word	0x00000060
        /*0104*/ 	.short	0x0100
        /*0106*/ 	.byte	0x08
	.zero		1


	//   ....[8]....
        /*0108*/ 	.word	0x000002d0
        /*010c*/ 	.word	0x000000ff
        /*0110*/ 	.word	0x00000020
        /*0114*/ 	.short	0x0100
        /*0116*/ 	.byte	0x08
	.zero		1


	//   ....[9]....
        /*0118*/ 	.word	0x000002e0
        /*011c*/ 	.word	0x000000ff
        /*0120*/ 	.word	0x00000068
        /*0124*/ 	.short	0x0100
        /*0126*/ 	.byte	0x08
	.zero		1


	//   ....[10]....
        /*0128*/ 	.word	0x000002f0
        /*012c*/ 	.word	0x000000ff
        /*0130*/ 	.word	0x00000028
        /*0134*/ 	.short	0x0100
        /*0136*/ 	.byte	0x08
	.zero		1


	//   ....[11]....
        /*0138*/ 	.word	0x00000300
        /*013c*/ 	.word	0x000000ff
        /*0140*/ 	.word	0x00000070
        /*0144*/ 	.short	0x0100
        /*0146*/ 	.byte	0x08
	.zero		1


	//   ....[12]....
        /*0148*/ 	.word	0x00000310
        /*014c*/ 	.word	0x000000ff
        /*0150*/ 	.word	0x00000030
        /*0154*/ 	.short	0x0100
        /*0156*/ 	.byte	0x08
	.zero		1


	//   ....[13]....
        /*0158*/ 	.word	0x00000320
        /*015c*/ 	.word	0x000000ff
        /*0160*/ 	.word	0x00000078
        /*0164*/ 	.short	0x0100
        /*0166*/ 	.byte	0x08
	.zero		1


	//   ....[14]....
        /*0168*/ 	.word	0x00000330
        /*016c*/ 	.word	0x000000ff
        /*0170*/ 	.word	0x00000038
        /*0174*/ 	.short	0x0100
        /*0176*/ 	.byte	0x08
	.zero		1


	//   ....[15]....
        /*0178*/ 	.word	0x00000340
        /*017c*/ 	.word	0x000000ff
        /*0180*/ 	.word	0x00000080
        /*0184*/ 	.short	0x0100
        /*0186*/ 	.byte	0x08
	.zero		1


	//   ....[16]....
        /*0188*/ 	.word	0x00000350
        /*018c*/ 	.word	0x000000ff
        /*0190*/ 	.word	0x00000040
        /*0194*/ 	.short	0x0100
        /*0196*/ 	.byte	0x08
	.zero		1


	//   ....[17]....
        /*0198*/ 	.word	0x00000360
        /*019c*/ 	.word	0x000000ff
        /*01a0*/ 	.word	0x00000088
        /*01a4*/ 	.short	0x0100
        /*01a6*/ 	.byte	0x08
	.zero		1


	//   ....[18]....
        /*01a8*/ 	.word	0x000007c0
        /*01ac*/ 	.word	0x000000ff
        /*01b0*/ 	.word	0x000000a0
        /*01b4*/ 	.short	0x0100
        /*01b6*/ 	.byte	0x06
	.zero		1


	//   ....[19]....
        /*01b8*/ 	.word	0x00000850
        /*01bc*/ 	.word	0x000000ff
        /*01c0*/ 	.word	0x000000a8
        /*01c4*/ 	.short	0x0100
        /*01c6*/ 	.byte	0x06
	.zero		1


	//   ....[20]....
        /*01c8*/ 	.word	0x00001540
        /*01cc*/ 	.word	0x00000003
        /*01d0*/ 	.word	0x00000000
        /*01d4*/ 	.short	0x010a
        /*01d6*/ 	.byte	0x3f
	.zero		1


	//   ....[21]....
        /*01d8*/ 	.word	0x00001580
        /*01dc*/ 	.word	0x00000003
        /*01e0*/ 	.word	0x00000000
        /*01e4*/ 	.short	0x010a
        /*01e6*/ 	.byte	0x3f
	.zero		1


	//   ....[22]....
        /*01e8*/ 	.word	0x000021f0
        /*01ec*/ 	.word	0x000000ff
        /*01f0*/ 	.word	0x00000000
        /*01f4*/ 	.short	0x010a
        /*01f6*/ 	.byte	0x07
	.zero		1


	//   ....[23]....
        /*01f8*/ 	.word	0x00002230
        /*01fc*/ 	.word	0x000000ff
        /*0200*/ 	.word	0x00000000
        /*0204*/ 	.short	0x010a
        /*0206*/ 	.byte	0x07
	.zero		1


	//   ....[24]....
        /*0208*/ 	.word	0x00002d80
        /*020c*/ 	.word	0x00000005
        /*0210*/ 	.word	0x00000000
        /*0214*/ 	.short	0x0101
        /*0216*/ 	.byte	0x3f
	.zero		1


	//   ....[25]....
        /*0218*/ 	.word	0x00002f40
        /*021c*/ 	.word	0x00000003
        /*0220*/ 	.word	0x00000000
        /*0224*/ 	.short	0x0101
        /*0226*/ 	.byte	0x3f
	.zero		1


	//   ....[26]....
        /*0228*/ 	.word	0x0000ae80
        /*022c*/ 	.word	0x00000014
        /*0230*/ 	.word	0x00000048
        /*0234*/ 	.short	0x010a
        /*0236*/ 	.byte	0x3f
	.zero		1


	//   ....[27]....
        /*0238*/ 	.word	0x0000b200
        /*023c*/ 	.word	0x00000003
        /*0240*/ 	.word	0x000000a8
        /*0244*/ 	.short	0x0101
        /*0246*/ 	.byte	0x3f
	.zero		1


	//   ....[28]....
        /*0248*/ 	.word	0x0000b950
        /*024c*/ 	.word	0x00000007
        /*0250*/ 	.word	0x00000000
        /*0254*/ 	.short	0x010a
        /*0256*/ 	.byte	0x3f
	.zero		1


	//   ....[29]....
        /*0258*/ 	.word	0x0000b9d0
        /*025c*/ 	.word	0x00000008
        /*0260*/ 	.word	0x00000000
        /*0264*/ 	.short	0x010a
        /*0266*/ 	.byte	0x3f
	.zero		1


	//   ....[30]....
        /*0268*/ 	.word	0x0000ba60
        /*026c*/ 	.word	0x00000009
        /*0270*/ 	.word	0x00000000
        /*0274*/ 	.short	0x010a
        /*0276*/ 	.byte	0x3f
	.zero		1


	//   ....[31]....
        /*0278*/ 	.word	0x0000baf0
        /*027c*/ 	.word	0x00000008
        /*0280*/ 	.word	0x00000000
        /*0284*/ 	.short	0x010a
        /*0286*/ 	.byte	0x3f
	.zero		1


	//   ....[32]....
        /*0288*/ 	.word	0x0000bb80
        /*028c*/ 	.word	0x00000009
        /*0290*/ 	.word	0x00000000
        /*0294*/ 	.short	0x010a
        /*0296*/ 	.byte	0x3f
	.zero		1


	//   ....[33]....
        /*0298*/ 	.word	0x0000bc10
        /*029c*/ 	.word	0x00000008
        /*02a0*/ 	.word	0x00000000
        /*02a4*/ 	.short	0x010a
        /*02a6*/ 	.byte	0x3f
	.zero		1


	//   ....[34]....
        /*02a8*/ 	.word	0x0000bca0
        /*02ac*/ 	.word	0x00000009
        /*02b0*/ 	.word	0x00000000
        /*02b4*/ 	.short	0x010a
        /*02b6*/ 	.byte	0x3f
	.zero		1


	//   ....[35]....
        /*02b8*/ 	.word	0x0000bd30
        /*02bc*/ 	.word	0x00000006
        /*02c0*/ 	.word	0x00000000
        /*02c4*/ 	.short	0x010a
        /*02c6*/ 	.byte	0x3f
	.zero		1


	//   ....[36]....
        /*02c8*/ 	.word	0x0000bdc0
        /*02cc*/ 	.word	0x00000003
        /*02d0*/ 	.word	0x00000000
        /*02d4*/ 	.short	0x010a
        /*02d6*/ 	.byte	0x3f
	.zero		1


	//   ....[37]....
        /*02d8*/ 	.word	0x0000be20
        /*02dc*/ 	.word	0x00000003
        /*02e0*/ 	.word	0x00000000
        /*02e4*/ 	.short	0x010a
        /*02e6*/ 	.byte	0x3f
	.zero		1


	//   ....[38]....
        /*02e8*/ 	.word	0x0000be80
        /*02ec*/ 	.word	0x00000006
        /*02f0*/ 	.word	0x00000000
        /*02f4*/ 	.short	0x010a
        /*02f6*/ 	.byte	0x3f
	.zero		1


	//   ....[39]....
        /*02f8*/ 	.word	0x0000bf50
        /*02fc*/ 	.word	0x00000014
        /*0300*/ 	.word	0x00000048
        /*0304*/ 	.short	0x010a
        /*0306*/ 	.byte	0x3f
	.zero		1


	//   ....[40]....
        /*0308*/ 	.word	0x0000c020
        /*030c*/ 	.word	0x00000007
        /*0310*/ 	.word	0x00000000
        /*0314*/ 	.short	0x010a
        /*0316*/ 	.byte	0x3f
	.zero		1


	//   ....[41]....
        /*0318*/ 	.word	0x0000c070
        /*031c*/ 	.word	0x00000008
        /*0320*/ 	.word	0x00000000
        /*0324*/ 	.short	0x010a
        /*0326*/ 	.byte	0x3f
	.zero		1


	//   ....[42]....
        /*0328*/ 	.word	0x0000c0c0
        /*032c*/ 	.word	0x00000009
        /*0330*/ 	.word	0x00000000
        /*0334*/ 	.short	0x010a
        /*0336*/ 	.byte	0x3f
	.zero		1


	//   ....[43]....
        /*0338*/ 	.word	0x0000c110
        /*033c*/ 	.word	0x00000008
        /*0340*/ 	.word	0x00000000
        /*0344*/ 	.short	0x010a
        /*0346*/ 	.byte	0x3f
	.zero		1


	//   ....[44]....
        /*0348*/ 	.word	0x0000c160
        /*034c*/ 	.word	0x00000009
        /*0350*/ 	.word	0x00000000
        /*0354*/ 	.short	0x010a
        /*0356*/ 	.byte	0x3f
	.zero		1


	//   ....[45]....
        /*0358*/ 	.word	0x0000c1b0
        /*035c*/ 	.word	0x00000008
        /*0360*/ 	.word	0x00000000
        /*0364*/ 	.short	0x010a
        /*0366*/ 	.byte	0x3f
	.zero		1


	//   ....[46]....
        /*0368*/ 	.word	0x0000c200
        /*036c*/ 	.word	0x00000009
        /*0370*/ 	.word	0x00000000
        /*0374*/ 	.short	0x010a
        /*0376*/ 	.byte	0x3f
	.zero		1


	//   ....[47]....
        /*0378*/ 	.word	0x0000c250
        /*037c*/ 	.word	0x00000006
        /*0380*/ 	.word	0x00000000
        /*0384*/ 	.short	0x010a
        /*0386*/ 	.byte	0x3f
	.zero		1


	//----- nvinfo : EIATTR_NUM_MBARRIERS
	.align		4
.L_35:
        /*0388*/ 	.byte	0x03, 0x38
        /*038a*/ 	.short	0x0014


	//----- nvinfo : EIATTR_EXIT_INSTR_OFFSETS
	.align		4
        /*038c*/ 	.byte	0x04, 0x1c
        /*038e*/ 	.short	(.L_37 - .L_36)


	//   ....[0]....
.L_36:
        /*0390*/ 	.word	0x00000a20


	//   ....[1]....
        /*0394*/ 	.word	0x00001230


	//   ....[2]....
        /*0398*/ 	.word	0x0000a5b0


	//   ....[3]....
        /*039c*/ 	.word	0x0000ab10


	//   ....[4]....
        /*03a0*/ 	.word	0x0000be10


	//----- nvinfo : EIATTR_MAX_THREADS
	.align		4
.L_37:
        /*03a4*/ 	.byte	0x04, 0x05
        /*03a6*/ 	.short	(.L_39 - .L_38)
.L_38:
        /*03a8*/ 	.word	0x00000180
        /*03ac*/ 	.word	0x00000001
        /*03b0*/ 	.word	0x00000001


	//----- nvinfo : EIATTR_CRS_STACK_SIZE
	.align		4
.L_39:
        /*03b4*/ 	.byte	0x04, 0x1e
        /*03b6*/ 	.short	(.L_41 - .L_40)
.L_40:
        /*03b8*/ 	.word	0x00000000


	//----- nvinfo : EIATTR_CBANK_PARAM_SIZE
	.align		4
.L_41:
        /*03bc*/ 	.byte	0x03, 0x19
        /*03be*/ 	.short	0x0470


	//----- nvinfo : EIATTR_PARAM_CBANK
	.align		4
        /*03c0*/ 	.byte	0x04, 0x0a
        /*03c2*/ 	.short	(.L_43 - .L_42)
	.align		4
.L_42:
        /*03c4*/ 	.word	index@(.nv.constant0._ZN7cutlass13device_kernelINS_4gemm6kernel13GemmUniversalIN4cute5tupleIJiiiiEEENS1_10collective13CollectiveMmaINS1_34MainloopSm90TmaGmmaWarpSpecializedILi9ENS5_IJNS4_1CILi2EEENSA_ILi1EEESC_EEENS1_35KernelTmaWarpSpecializedCooperativeEEENS5_IJNSA_ILi256EEENSA_ILi112EEENSA_ILi32EEEEEENS_6half_tENS5_IJlSC_lEEESK_SL_NS4_8TiledMMAINS4_8MMA_AtomIJNS4_4SM904GMMA25MMA_64x16x16_F32F16F16_SSILNSP_5MajorE0ELSR_0ELNSP_7ScaleInE1ELSS_1EEEEEENS4_6LayoutISD_NS5_IJSC_NSA_ILi0EEESW_EEEEENS5_IJNS4_10UnderscoreESZ_SZ_EEEEENS4_13SM90_TMA_LOADENS4_14ComposedLayoutINS4_7SwizzleILi2ELi4ELi3EEENS4_18smem_ptr_flag_bitsILi16EEENSV_INS5_IJNSA_ILi8EEESI_EEENS5_IJSI_SC_EEEEEEEvNS4_8identityENS4_23SM90_TMA_LOAD_MULTICASTES1C_vS1D_EENS_8epilogue10collective6detail29Sm90TmaWarpSpecializedAdapterINS1H_15DefaultEpilogueISK_SL_SL_NS1G_6thread17LinearCombinationISK_Li1EffLNS1L_9ScaleType4KindE0ELNS_15FloatRoundStyleE2ESK_EENS1_15EpilogueDefaultEEEEEvvEEEEvNT_6ParamsE)
        /*03c8*/ 	.short	0x0210
        /*03ca*/ 	.short	0x0470


	//----- nvinfo : EIATTR_SW_WAR
	.align		4
.L_43:
        /*03cc*/ 	.byte	0x04, 0x36
        /*03ce*/ 	.short	(.L_45 - .L_44)
.L_44:
        /*03d0*/ 	.word	0x00000008
.L_45:


//--------------------- .nv.callgraph             --------------------------
	.section	.nv.callgraph,"",@"SHT_CUDA_CALLGRAPH"
	.align	4
	.sectionentsize	8
	.align		4
        /*0000*/ 	.word	0x00000000
	.align		4
        /*0004*/ 	.word	0xffffffff
	.align		4
        /*0008*/ 	.word	index@(_ZN7cutlass13device_kernelINS_4gemm6kernel13GemmUniversalIN4cute5tupleIJiiiiEEENS1_10collective13CollectiveMmaINS1_34MainloopSm90TmaGmmaWarpSpecializedILi9ENS5_IJNS4_1CILi2EEENSA_ILi1EEESC_EEENS1_35KernelTmaWarpSpecializedCooperativeEEENS5_IJNSA_ILi256EEENSA_ILi112EEENSA_ILi32EEEEEENS_6half_tENS5_IJlSC_lEEESK_SL_NS4_8TiledMMAINS4_8MMA_AtomIJNS4_4SM904GMMA25MMA_64x16x16_F32F16F16_SSILNSP_5MajorE0ELSR_0ELNSP_7ScaleInE1ELSS_1EEEEEENS4_6LayoutISD_NS5_IJSC_NSA_ILi0EEESW_EEEEENS5_IJNS4_10UnderscoreESZ_SZ_EEEEENS4_13SM90_TMA_LOADENS4_14ComposedLayoutINS4_7SwizzleILi2ELi4ELi3EEENS4_18smem_ptr_flag_bitsILi16EEENSV_INS5_IJNSA_ILi8EEESI_EEENS5_IJSI_SC_EEEEEEEvNS4_8identityENS4_23SM90_TMA_LOAD_MULTICASTES1C_vS1D_EENS_8epilogue10collective6detail29Sm90TmaWarpSpecializedAdapterINS1H_15DefaultEpilogueISK_SL_SL_NS1G_6thread17LinearCombinationISK_Li1EffLNS1L_9ScaleType4KindE0ELNS_15FloatRoundStyleE2ESK_EENS1_15EpilogueDefaultEEEEEvvEEEEvNT_6ParamsE)
	.align		4
        /*000c*/ 	.word	index@(__assertfail)
	.align		4
        /*0010*/ 	.word	0x00000000
	.align		4
        /*0014*/ 	.word	0xfffffffe
	.align		4
        /*0018*/ 	.word	0x00000000
	.align		4
        /*001c*/ 	.word	0xfffffffd
	.align		4
        /*0020*/ 	.word	0x00000000
	.align		4
        /*0024*/ 	.word	0xfffffffc


//--------------------- .nv.constant4             --------------------------
	.section	.nv.constant4,"a",@progbits
	.align	8
	.align		8
.nv.constant4:
        /*0000*/ 	.dword	__assertfail
	.align		8
        /*0008*/ 	.dword	__unnamed_1
	.align		8
        /*0010*/ 	.dword	_ZN39_INTERNAL_d51fb345_4_k_cu_fe7ccddd_95514cuda3std3__45__cpo5beginE
	.align		8
        /*0018*/ 	.dword	_ZN39_INTERNAL_d51fb345_4_k_cu_fe7ccddd_95514cuda3std3__45__cpo3endE
	.align		8
        /*0020*/ 	.dword	_ZN39_INTERNAL_d51fb345_4_k_cu_fe7ccddd_95514cuda3std3__45__cpo6cbeginE
	.align		8
        /*0028*/ 	.dword	_ZN39_INTERNAL_d51fb345_4_k_cu_fe7ccddd_95514cuda3std3__45__cpo4cendE
	.align		8
        /*0030*/ 	.dword	_ZN39_INTERNAL_d51fb345_4_k_cu_fe7ccddd_95514cuda3std3__441_GLOBAL__N__d51fb345_4_k_cu_fe7ccddd_95516ignoreE
	.align		8
        /*0038*/ 	.dword	_ZN39_INTERNAL_d51fb345_4_k_cu_fe7ccddd_95514cuda3std3__419piecewise_constructE
	.align		8
        /*0040*/ 	.dword	_ZN39_INTERNAL_d51fb345_4_k_cu_fe7ccddd_95514cuda3std3__48in_placeE
	.align		8
        /*0048*/ 	.dword	_ZN39_INTERNAL_d51fb345_4_k_cu_fe7ccddd_95514cuda3std6ranges3__45__cpo4swapE
	.align		8
        /*0050*/ 	.dword	_ZN39_INTERNAL_d51fb345_4_k_cu_fe7ccddd_95514cuda3std6ranges3__45__cpo9iter_moveE
	.align		8
        /*0058*/ 	.dword	_ZN39_INTERNAL_d51fb345_4_k_cu_fe7ccddd_95514cute7productE
	.align		8
        /*0060*/ 	.dword	_ZN39_INTERNAL_d51fb345_4_k_cu_fe7ccddd_95514cute1_E
	.align		8
        /*0068*/ 	.dword	$str$22
	.align		8
        /*0070*/ 	.dword	$str$23


//--------------------- .text._ZN7cutlass13device_kernelINS_4gemm6kernel13GemmUniversalIN4cute5tupleIJiiiiEEENS1_10collective13CollectiveMmaINS1_34MainloopSm90TmaGmmaWarpSpecializedILi9ENS5_IJNS4_1CILi2EEENSA_ILi1EEESC_EEENS1_35KernelTmaWarpSpecializedCooperativeEEENS5_IJNSA_ILi256EEENSA_ILi112EEENSA_ILi32EEEEEENS_6half_tENS5_IJlSC_lEEESK_SL_NS4_8TiledMMAINS4_8MMA_AtomIJNS4_4SM904GMMA25MMA_64x16x16_F32F16F16_SSILNSP_5MajorE0ELSR_0ELNSP_7ScaleInE1ELSS_1EEEEEENS4_6LayoutISD_NS5_IJSC_NSA_ILi0EEESW_EEEEENS5_IJNS4_10UnderscoreESZ_SZ_EEEEENS4_13SM90_TMA_LOADENS4_14ComposedLayoutINS4_7SwizzleILi2ELi4ELi3EEENS4_18smem_ptr_flag_bitsILi16EEENSV_INS5_IJNSA_ILi8EEESI_EEENS5_IJSI_SC_EEEEEEEvNS4_8identityENS4_23SM90_TMA_LOAD_MULTICASTES1C_vS1D_EENS_8epilogue10collective6detail29Sm90TmaWarpSpecializedAdapterINS1H_15DefaultEpilogueISK_SL_SL_NS1G_6thread17LinearCombinationISK_Li1EffLNS1L_9ScaleType4KindE0ELNS_15FloatRoundStyleE2ESK_EENS1_15EpilogueDefaultEEEEEvvEEEEvNT_6ParamsE --------------------------
	.section	.text._ZN7cutlass13device_kernelINS_4gemm6kernel13GemmUniversalIN4cute5tupleIJiiiiEEENS1_10collective13CollectiveMmaINS1_34MainloopSm90TmaGmmaWarpSpecializedILi9ENS5_IJNS4_1CILi2EEENSA_ILi1EEESC_EEENS1_35KernelTmaWarpSpecializedCooperativeEEENS5_IJNSA_ILi256EEENSA_ILi112EEENSA_ILi32EEEEEENS_6half_tENS5_IJlSC_lEEESK_SL_NS4_8TiledMMAINS4_8MMA_AtomIJNS4_4SM904GMMA25MMA_64x16x16_F32F16F16_SSILNSP_5MajorE0ELSR_0ELNSP_7ScaleInE1ELSS_1EEEEEENS4_6LayoutISD_NS5_IJSC_NSA_ILi0EEESW_EEEEENS5_IJNS4_10UnderscoreESZ_SZ_EEEEENS4_13SM90_TMA_LOADENS4_14ComposedLayoutINS4_7SwizzleILi2ELi4ELi3EEENS4_18smem_ptr_flag_bitsILi16EEENSV_INS5_IJNSA_ILi8EEESI_EEENS5_IJSI_SC_EEEEEEEvNS4_8identityENS4_23SM90_TMA_LOAD_MULTICASTES1C_vS1D_EENS_8epilogue10collective6detail29Sm90TmaWarpSpecializedAdapterINS1H_15DefaultEpilogueISK_SL_SL_NS1G_6thread17LinearCombinationISK_Li1EffLNS1L_9ScaleType4KindE0ELNS_15FloatRoundStyleE2ESK_EENS1_15EpilogueDefaultEEEEEvvEEEEvNT_6ParamsE,"ax",@progbits
	.align	128
.text._ZN7cutlass13device_kernelINS_4gemm6kernel13GemmUniversalIN4cute5tupleIJiiiiEEENS1_10collective13CollectiveMmaINS1_34MainloopSm90TmaGmmaWarpSpecializedILi9ENS5_IJNS4_1CILi2EEENSA_ILi1EEESC_EEENS1_35KernelTmaWarpSpecializedCooperativeEEENS5_IJNSA_ILi256EEENSA_ILi112EEENSA_ILi32EEEEEENS_6half_tENS5_IJlSC_lEEESK_SL_NS4_8TiledMMAINS4_8MMA_AtomIJNS4_4SM904GMMA25MMA_64x16x16_F32F16F16_SSILNSP_5MajorE0ELSR_0ELNSP_7ScaleInE1ELSS_1EEEEEENS4_6LayoutISD_NS5_IJSC_NSA_ILi0EEESW_EEEEENS5_IJNS4_10UnderscoreESZ_SZ_EEEEENS4_13SM90_TMA_LOADENS4_14ComposedLayoutINS4_7SwizzleILi2ELi4ELi3EEENS4_18smem_ptr_flag_bitsILi16EEENSV_INS5_IJNSA_ILi8EEESI_EEENS5_IJSI_SC_EEEEEEEvNS4_8identityENS4_23SM90_TMA_LOAD_MULTICASTES1C_vS1D_EENS_8epilogue10collective6detail29Sm90TmaWarpSpecializedAdapterINS1H_15DefaultEpilogueISK_SL_SL_NS1G_6thread17LinearCombinationISK_Li1EffLNS1L_9ScaleType4KindE0ELNS_15FloatRoundStyleE2ESK_EENS1_15EpilogueDefaultEEEEEvvEEEEvNT_6ParamsE:
        .type           _ZN7cutlass13device_kernelINS_4gemm6kernel13GemmUniversalIN4cute5tupleIJiiiiEEENS1_10collective13CollectiveMmaINS1_34MainloopSm90TmaGmmaWarpSpecializedILi9ENS5_IJNS4_1CILi2EEENSA_ILi1EEESC_EEENS1_35KernelTmaWarpSpecializedCooperativeEEENS5_IJNSA_ILi256EEENSA_ILi112EEENSA_ILi32EEEEEENS_6half_tENS5_IJlSC_lEEESK_SL_NS4_8TiledMMAINS4_8MMA_AtomIJNS4_4SM904GMMA25MMA_64x16x16_F32F16F16_SSILNSP_5MajorE0ELSR_0ELNSP_7ScaleInE1ELSS_1EEEEEENS4_6LayoutISD_NS5_IJSC_NSA_ILi0EEESW_EEEEENS5_IJNS4_10UnderscoreESZ_SZ_EEEEENS4_13SM90_TMA_LOADENS4_14ComposedLayoutINS4_7SwizzleILi2ELi4ELi3EEENS4_18smem_ptr_flag_bitsILi16EEENSV_INS5_IJNSA_ILi8EEESI_EEENS5_IJSI_SC_EEEEEEEvNS4_8identityENS4_23SM90_TMA_LOAD_MULTICASTES1C_vS1D_EENS_8epilogue10collective6detail29Sm90TmaWarpSpecializedAdapterINS1H_15DefaultEpilogueISK_SL_SL_NS1G_6thread17LinearCombinationISK_Li1EffLNS1L_9ScaleType4KindE0ELNS_15FloatRoundStyleE2ESK_EENS1_15EpilogueDefaultEEEEEvvEEEEvNT_6ParamsE,@function
        .size           _ZN7cutlass13device_kernelINS_4gemm6kernel13GemmUniversalIN4cute5tupleIJiiiiEEENS1_10collective13CollectiveMmaINS1_34MainloopSm90TmaGmmaWarpSpecializedILi9ENS5_IJNS4_1CILi2EEENSA_ILi1EEESC_EEENS1_35KernelTmaWarpSpecializedCooperativeEEENS5_IJNSA_ILi256EEENSA_ILi112EEENSA_ILi32EEEEEENS_6half_tENS5_IJlSC_lEEESK_SL_NS4_8TiledMMAINS4_8MMA_AtomIJNS4_4SM904GMMA25MMA_64x16x16_F32F16F16_SSILNSP_5MajorE0ELSR_0ELNSP_7ScaleInE1ELSS_1EEEEEENS4_6LayoutISD_NS5_IJSC_NSA_ILi0EEESW_EEEEENS5_IJNS4_10UnderscoreESZ_SZ_EEEEENS4_13SM90_TMA_LOADENS4_14ComposedLayoutINS4_7SwizzleILi2ELi4ELi3EEENS4_18smem_ptr_flag_bitsILi16EEENSV_INS5_IJNSA_ILi8EEESI_EEENS5_IJSI_SC_EEEEEEEvNS4_8identityENS4_23SM90_TMA_LOAD_MULTICASTES1C_vS1D_EENS_8epilogue10collective6detail29Sm90TmaWarpSpecializedAdapterINS1H_15DefaultEpilogueISK_SL_SL_NS1G_6thread17LinearCombinationISK_Li1EffLNS1L_9ScaleType4KindE0ELNS_15FloatRoundStyleE2ESK_EENS1_15EpilogueDefaultEEEEEvvEEEEvNT_6ParamsE,(.L_x_302 - _ZN7cutlass13device_kernelINS_4gemm6kernel13GemmUniversalIN4cute5tupleIJiiiiEEENS1_10collective13CollectiveMmaINS1_34MainloopSm90TmaGmmaWarpSpecializedILi9ENS5_IJNS4_1CILi2EEENSA_ILi1EEESC_EEENS1_35KernelTmaWarpSpecializedCooperativeEEENS5_IJNSA_ILi256EEENSA_ILi112EEENSA_ILi32EEEEEENS_6half_tENS5_IJlSC_lEEESK_SL_NS4_8TiledMMAINS4_8MMA_AtomIJNS4_4SM904GMMA25MMA_64x16x16_F32F16F16_SSILNSP_5MajorE0ELSR_0ELNSP_7ScaleInE1ELSS_1EEEEEENS4_6LayoutISD_NS5_IJSC_NSA_ILi0EEESW_EEEEENS5_IJNS4_10UnderscoreESZ_SZ_EEEEENS4_13SM90_TMA_LOADENS4_14ComposedLayoutINS4_7SwizzleILi2ELi4ELi3EEENS4_18smem_ptr_flag_bitsILi16EEENSV_INS5_IJNSA_ILi8EEESI_EEENS5_IJSI_SC_EEEEEEEvNS4_8identityENS4_23SM90_TMA_LOAD_MULTICASTES1C_vS1D_EENS_8epilogue10collective6detail29Sm90TmaWarpSpecializedAdapterINS1H_15DefaultEpilogueISK_SL_SL_NS1G_6thread17LinearCombinationISK_Li1EffLNS1L_9ScaleType4KindE0ELNS_15FloatRoundStyleE2ESK_EENS1_15EpilogueDefaultEEEEEvvEEEEvNT_6ParamsE)
        .other          _ZN7cutlass13device_kernelINS_4gemm6kernel13GemmUniversalIN4cute5tupleIJiiiiEEENS1_10collective13CollectiveMmaINS1_34MainloopSm90TmaGmmaWarpSpecializedILi9ENS5_IJNS4_1CILi2EEENSA_ILi1EEESC_EEENS1_35KernelTmaWarpSpecializedCooperativeEEENS5_IJNSA_ILi256EEENSA_ILi112EEENSA_ILi32EEEEEENS_6half_tENS5_IJlSC_lEEESK_SL_NS4_8TiledMMAINS4_8MMA_AtomIJNS4_4SM904GMMA25MMA_64x16x16_F32F16F16_SSILNSP_5MajorE0ELSR_0ELNSP_7ScaleInE1ELSS_1EEEEEENS4_6LayoutISD_NS5_IJSC_NSA_ILi0EEESW_EEEEENS5_IJNS4_10UnderscoreESZ_SZ_EEEEENS4_13SM90_TMA_LOADENS4_14ComposedLayoutINS4_7SwizzleILi2ELi4ELi3EEENS4_18smem_ptr_flag_bitsILi16EEENSV_INS5_IJNSA_ILi8EEESI_EEENS5_IJSI_SC_EEEEEEEvNS4_8identityENS4_23SM90_TMA_LOAD_MULTICASTES1C_vS1D_EENS_8epilogue10collective6detail29Sm90TmaWarpSpecializedAdapterINS1H_15DefaultEpilogueISK_SL_SL_NS1G_6thread17LinearCombinationISK_Li1EffLNS1L_9ScaleType4KindE0ELNS_15FloatRoundStyleE2ESK_EENS1_15EpilogueDefaultEEEEEvvEEEEvNT_6ParamsE,@"STO_CUDA_ENTRY STV_DEFAULT"
_ZN7cutlass13device_kernelINS_4gemm6kernel13GemmUniversalIN4cute5tupleIJiiiiEEENS1_10collective13CollectiveMmaINS1_34MainloopSm90TmaGmmaWarpSpecializedILi9ENS5_IJNS4_1CILi2EEENSA_ILi1EEESC_EEENS1_35KernelTmaWarpSpecializedCooperativeEEENS5_IJNSA_ILi256EEENSA_ILi112EEENSA_ILi32EEEEEENS_6half_tENS5_IJlSC_lEEESK_SL_NS4_8TiledMMAINS4_8MMA_AtomIJNS4_4SM904GMMA25MMA_64x16x16_F32F16F16_SSILNSP_5MajorE0ELSR_0ELNSP_7ScaleInE1ELSS_1EEEEEENS4_6LayoutISD_NS5_IJSC_NSA_ILi0EEESW_EEEEENS5_IJNS4_10UnderscoreESZ_SZ_EEEEENS4_13SM90_TMA_LOADENS4_14ComposedLayoutINS4_7SwizzleILi2ELi4ELi3EEENS4_18smem_ptr_flag_bitsILi16EEENSV_INS5_IJNSA_ILi8EEESI_EEENS5_IJSI_SC_EEEEEEEvNS4_8identityENS4_23SM90_TMA_LOAD_MULTICASTES1C_vS1D_EENS_8epilogue10collective6detail29Sm90TmaWarpSpecializedAdapterINS1H_15DefaultEpilogueISK_SL_SL_NS1G_6thread17LinearCombinationISK_Li1EffLNS1L_9ScaleType4KindE0ELNS_15FloatRoundStyleE2ESK_EENS1_15EpilogueDefaultEEEEEvvEEEEvNT_6ParamsE:
[----:B------:R-:W0:Y:S01]  /*0000*/  LDC R1, c[0x0][0x28] ;  /* 0x00000a00ff017b82 */ /* 0x000e220000000800 */
[----:B------:R-:W1:Y:S01]  /*0010*/  S2R R18, SR_TID.X ;  /* 0x0000000000127919 */ /* 0x000e620000002100 */
[----:B------:R-:W-:Y:S01]  /*0020*/  ELECT P0, URZ, PT ;  /* 0x00000000003f782f */ /* 0x000fe20003800000 */
[----:B------:R-:W-:Y:S01]  /*0030*/  BSSY B0, `(.L_x_0) ;  /* 0x000000f000007945 */ /* 0x000fe20003800000 */
[--C-:B-1----:R-:W-:Y:S02]  /*0040*/  SHF.R.U32.HI R0, RZ, 0x5, R18.reuse ;  /* 0x00000005ff007819 */ /* 0x102fe40000011612 */
[----:B------:R-:W-:-:S03]  /*0050*/  SHF.R.U32.HI R3, RZ, 0x7, R18 ;  /* 0x00000007ff037819 */ /* 0x000fc60000011612 */
[----:B------:R-:W1:Y:S04]  /*0060*/  SHFL.IDX PT, R2, R0, RZ, 0x1f ;  /* 0x00001fff00027589 */ /* 0x000e6800000e0000 */
[----:B------:R2:W3:Y:S01]  /*0070*/  SHFL.IDX PT, R5, R3, RZ, 0x1f ;  /* 0x00001fff03057589 */ /* 0x0004e200000e0000 */
[----:B-1----:R-:W-:-:S13]  /*0080*/  ISETP.NE.OR P0, PT, R2, RZ, !P0 ;  /* 0x000000ff0200720c */ /* 0x002fda0004705670 */
[----:B0-23--:R-:W-:Y:S05]  /*0090*/  @P0 BRA `(.L_x_1) ;  /* 0x0000000000200947 */ /* 0x00dfea0003800000 */
[----:B------:R-:W-:Y:S02]  /*00a0*/  ULDC.64 UR4, c[0x0][0x198] ;  /* 0x0000660000047ab9 */ /* 0x000fe40000000a00 */
[----:B------:R-:W-:Y:S02]  /*00b0*/  UIADD3 UR6, UP0, UR4, 0xf0, URZ ;  /* 0x000000f004067890 */ /* 0x000fe4000ff1e03f */
[----:B------:R-:W-:Y:S02]  /*00c0*/  UIADD3 UR4, UP1, UR4, 0x1f0, URZ ;  /* 0x000001f004047890 */ /* 0x000fe4000ff3e03f */
[----:B------:R-:W-:Y:S02]  /*00d0*/  UIADD3.X UR7, URZ, UR5, URZ, UP0, !UPT ;  /* 0x000000053f077290 */ /* 0x000fe400087fe43f */
[----:B------:R-:W-:-:S07]  /*00e0*/  UIADD3.X UR5, URZ, UR5, URZ, UP1, !UPT ;  /* 0x000000053f057290 */ /* 0x000fce0008ffe43f */
[----:B------:R0:W-:Y:S02]  /*00f0*/  UTMACCTL.PF [UR6] ;  /* 0x00000000060079b9 */ /* 0x0001e40008040000 */
[----:B------:R0:W-:Y:S02]  /*0100*/  UTMACCTL.PF [UR4] ;  /* 0x00000000040079b9 */ /* 0x0001e40008040000 */
[----:B0-----:R-:W-:Y:S01]  /*0110*/  NOP ;  /* 0x0000000000007918 */ /* 0x001fe20000000000 */
.L_x_1:
[----:B------:R-:W-:Y:S05]  /*0120*/  BSYNC B0 ;  /* 0x0000000000007941 */ /* 0x000fea0003800000 */
.L_x_0:
[----:B------:R-:W0:Y:S02]  /*0130*/  SHFL.IDX PT, R3, R0, RZ, 0x1f ;  /* 0x00001fff00037589 */ /* 0x000e2400000e0000 */
[----:B0-----:R-:W-:-:S13]  /*0140*/  ISETP.NE.AND P0, PT, R3, RZ, PT ;  /* 0x000000ff0300720c */ /* 0x001fda0003f05270 */
[----:B------:R-:W-:Y:S05]  /*0150*/  @P0 BRA `(.L_x_2) ;  /* 0x00000000008c0947 */ /* 0x000fea0003800000 */
[----:B------:R-:W-:Y:S01]  /*0160*/  ELECT P0, URZ, PT ;  /* 0x00000000003f782f */ /* 0x000fe20003800000 */
[----:B------:R-:W-:-:S12]  /*0170*/  BSSY B0, `(.L_x_2) ;  /* 0x0000021000007945 */ /* 0x000fd80003800000 */
[----:B------:R-:W-:Y:S05]  /*0180*/  @!P0 BRA `(.L_x_3) ;  /* 0x00000000007c8947 */ /* 0x000fea0003800000 */
[----:B------:R-:W0:Y:S01]  /*0190*/  S2UR UR8, SR_CgaCtaId ;  /* 0x00000000000879c3 */ /* 0x000e220000008800 */
[----:B------:R-:W-:Y:S01]  /*01a0*/  UMOV UR4, 0x400 ;  /* 0x0000040000047882 */ /* 0x000fe20000000000 */
[----:B------:R-:W-:Y:S01]  /*01b0*/  UMOV UR5, 0x1 ;  /* 0x0000000100057882 */ /* 0x000fe20000000000 */
[----:B------:R-:W-:Y:S02]  /*01c0*/  UMOV UR6, 0x4 ;  /* 0x0000000400067882 */ /* 0x000fe40000000000 */
[----:B------:R-:W-:-:S04]  /*01d0*/  UIADD3 UR6, -UR6, 0x100000, URZ ;  /* 0x0010000006067890 */ /* 0x000fc8000fffe13f */
[----:B------:R-:W-:Y:S02]  /*01e0*/  USHF.L.U32 UR7, UR6, 0xb, URZ ;  /* 0x0000000b06077899 */ /* 0x000fe4000800063f */
[----:B------:R-:W-:Y:S02]  /*01f0*/  USHF.L.U32 UR6, UR6, 0x1, URZ ;  /* 0x0000000106067899 */ /* 0x000fe4000800063f */
[----:B0-----:R-:W-:Y:S02]  /*0200*/  ULEA UR8, UR8, UR4, 0x18 ;  /* 0x0000000408087291 */ /* 0x001fe4000f8ec03f */
[----:B------:R-:W-:-:S04]  /*0210*/  UIADD3 UR4, -UR5, 0x100000, URZ ;  /* 0x0010000005047890 */ /* 0x000fc8000fffe13f */
[----:B------:R-:W-:Y:S02]  /*0220*/  USHF.L.U32 UR5, UR4, 0xb, URZ ;  /* 0x0000000b04057899 */ /* 0x000fe4000800063f */
[----:B------:R-:W-:Y:S01]  /*0230*/  USHF.L.U32 UR4, UR4, 0x1, URZ ;  /* 0x0000000104047899 */ /* 0x000fe2000800063f */
[----:B------:R-:W0:Y:S11]  /*0240*/  FENCE.VIEW.ASYNC.S ;  /* 0x00000000000073c6 */ /* 0x000e360000000000 */
[----:B0-----:R0:W1:Y:S01]  /*0250*/  SYNCS.EXCH.64 URZ, [UR8], UR4 ;  /* 0x00000004083f75b2 */ /* 0x0010620008000100 */
[----:B------:R0:W2:Y:S01]  /*0260*/  SYNCS.EXCH.64 URZ, [UR8+0x48], UR6 ;  /* 0x00004806083f75b2 */ /* 0x0000a20008000100 */
[----:B------:R0:W3:Y:S01]  /*0270*/  SYNCS.EXCH.64 URZ, [UR8+0x8], UR4 ;  /* 0x00000804083f75b2 */ /* 0x0000e20008000100 */
[----:B------:R0:W4:Y:S01]  /*0280*/  SYNCS.EXCH.64 URZ, [UR8+0x50], UR6 ;  /* 0x00005006083f75b2 */ /* 0x0001220008000100 */
[----:B------:R0:W0:Y:S01]  /*0290*/  SYNCS.EXCH.64 URZ, [UR8+0x10], UR4 ;  /* 0x00001004083f75b2 */ /* 0x0000220008000100 */
        /* <DEDUP_REMOVED lines=13> */
[----:B------:R-:W-:Y:S01]  /*0370*/  NOP ;  /* 0x0000000000007918 */ /* 0x000fe20000000000 */
.L_x_3:
[----:B0-----:R-:W-:Y:S05]  /*0380*/  BSYNC B0 ;  /* 0x0000000000007941 */ /* 0x001fea0003800000 */
.L_x_2:
[----:B------:R-:W-:Y:S01]  /*0390*/  SHF.R.S32.HI R7, RZ, 0x1f, R18 ;  /* 0x0000001fff077819 */ /* 0x000fe20000011412 */
[----:B------:R-:W0:Y:S01]  /*03a0*/  SHFL.IDX PT, R0, R0, RZ, 0x1f ;  /* 0x00001fff00007589 */ /* 0x000e2200000e0000 */
[----:B------:R-:W5:Y:S01]  /*03b0*/  S2UR UR8, SR_CTAID.X ;  /* 0x00000000000879c3 */ /* 0x000f620000002500 */
[----:B------:R-:W-:Y:S02]  /*03c0*/  ELECT P0, URZ, PT ;  /* 0x00000000003f782f */ /* 0x000fe40003800000 */
[----:B------:R-:W-:Y:S01]  /*03d0*/  LEA.HI R7, R7, R18, RZ, 0x7 ;  /* 0x0000001207077211 */ /* 0x000fe200078f38ff */
[----:B------:R-:W1:Y:S01]  /*03e0*/  S2R R4, SR_CTAID.Y ;  /* 0x0000000000047919 */ /* 0x000e620000002600 */
[----:B------:R-:W-:Y:S01]  /*03f0*/  SHF.R.S32.HI R8, RZ, 0x1f, R3 ;  /* 0x0000001fff087819 */ /* 0x000fe20000011403 */
[----:B------:R-:W-:Y:S01]  /*0400*/  ULDC UR4, c[0x0][0x150] ;  /* 0x0000540000047ab9 */ /* 0x000fe20000000800 */
[----:B------:R-:W-:Y:S01]  /*0410*/  LOP3.LUT R7, R7, 0xffffff80, RZ, 0xc0, !PT ;  /* 0xffffff8007077812 */ /* 0x000fe200078ec0ff */
[----:B------:R-:W-:Y:S01]  /*0420*/  NOP ;  /* 0x0000000000007918 */ /* 0x000fe20000000000 */
[----:B------:R-:W-:Y:S01]  /*0430*/  LEA.HI R8, R8, R3, RZ, 0x2 ;  /* 0x0000000308087211 */ /* 0x000fe200078f10ff */
[----:B------:R-:W2:Y:S01]  /*0440*/  LDC R10, c[0x0][0x144] ;  /* 0x00005100ff0a7b82 */ /* 0x000ea20000000800 */
[----:B------:R-:W-:Y:S01]  /*0450*/  NOP ;  /* 0x0000000000007918 */ /* 0x000fe20000000000 */
[----:B------:R-:W-:Y:S01]  /*0460*/  IMAD.IADD R6, R18, 0x1, -R7 ;  /* 0x0000000112067824 */ /* 0x000fe200078e0a07 */
[----:B------:R-:W-:Y:S01]  /*0470*/  LOP3.LUT R8, R8, 0x3ffffffc, RZ, 0xc0, !PT ;  /* 0x3ffffffc08087812 */ /* 0x000fe200078ec0ff */
[----:B------:R-:W-:Y:S01]  /*0480*/  IMAD.MOV.U32 R23, RZ, RZ, 0x1 ;  /* 0x00000001ff177424 */ /* 0x000fe200078e00ff */
[----:B------:R-:W-:-:S02]  /*0490*/  ISETP.NE.AND P3, PT, R5, RZ, PT ;  /* 0x000000ff0500720c */ /* 0x000fc40003f65270 */
[----:B------:R-:W-:Y:S01]  /*04a0*/  SHF.R.S32.HI R7, RZ, 0x1f, R6 ;  /* 0x0000001fff077819 */ /* 0x000fe20000011406 */
[----:B------:R-:W-:Y:S01]  /*04b0*/  IMAD.IADD R8, R3, 0x1, -R8 ;  /* 0x0000000103087824 */ /* 0x000fe200078e0a08 */
[----:B------:R-:W3:Y:S02]  /*04c0*/  LDC R13, c[0x0][0x140] ;  /* 0x00005000ff0d7b82 */ /* 0x000ee40000000800 */
[----:B------:R-:W-:Y:S02]  /*04d0*/  LEA.HI R7, R7, R6, RZ, 0x3 ;  /* 0x0000000607077211 */ /* 0x000fe400078f18ff */
[----:B0-----:R-:W-:Y:S02]  /*04e0*/  ISETP.NE.OR P0, PT, R0, RZ, !P0 ;  /* 0x000000ff0000720c */ /* 0x001fe40004705670 */
[--C-:B------:R-:W-:Y:S02]  /*04f0*/  SHF.R.S32.HI R0, RZ, 0x3, R7.reuse ;  /* 0x00000003ff007819 */ /* 0x100fe40000011407 */
[----:B------:R-:W-:-:S02]  /*0500*/  SHF.R.S32.HI R7, RZ, 0x1f, R7 ;  /* 0x0000001fff077819 */ /* 0x000fc40000011407 */
[----:B-----5:R-:W-:Y:S02]  /*0510*/  I2FP.F32.U32 R9, UR8 ;  /* 0x0000000800097c45 */ /* 0x020fe40008201000 */
[----:B------:R-:W-:-:S03]  /*0520*/  LEA.HI R7, R7, R0, RZ, 0x2 ;  /* 0x0000000007077211 */ /* 0x000fc600078f10ff */
[----:B------:R-:W-:Y:S01]  /*0530*/  FMUL R9, R9, UR4 ;  /* 0x0000000409097c20 */ /* 0x000fe20008400000 */
[----:B------:R-:W-:Y:S01]  /*0540*/  LOP3.LUT R7, R7, 0xfffffffc, RZ, 0xc0, !PT ;  /* 0xfffffffc07077812 */ /* 0x000fe200078ec0ff */
[----:B------:R-:W-:Y:S01]  /*0550*/  VOTEU.ALL UP0, P0 ;  /* 0x00000000003f7886 */ /* 0x000fe20000000000 */
[----:B-1----:R-:W-:Y:S01]  /*0560*/  I2FP.F32.U32 R3, R4 ;  /* 0x0000000400037245 */ /* 0x002fe20000201000 */
[----:B------:R-:W-:Y:S01]  /*0570*/  ULDC UR4, c[0x0][0x154] ;  /* 0x0000550000047ab9 */ /* 0x000fe20000000800 */
[----:B------:R-:W-:Y:S01]  /*0580*/  VOTEU.ALL UP1, P0 ;  /* 0x00000000003f7886 */ /* 0x000fe20000020000 */
[----:B------:R-:W0:Y:S01]  /*0590*/  F2I.U32.TRUNC.NTZ R9, R9 ;  /* 0x0000000900097305 */ /* 0x000e22000020f000 */
[----:B------:R-:W-:Y:S01]  /*05a0*/  IMAD.IADD R7, R0, 0x1, -R7 ;  /* 0x0000000100077824 */ /* 0x000fe200078e0a07 */
[----:B------:R-:W1:Y:S01]  /*05b0*/  @!UP0 S2UR UR7, SR_CgaCtaId ;  /* 0x00000000000789c3 */ /* 0x000e620000008800 */
[----:B------:R-:W-:Y:S01]  /*05c0*/  FMUL R12, R3, UR4 ;  /* 0x00000004030c7c20 */ /* 0x000fe20008400000 */
[----:B------:R-:W-:Y:S01]  /*05d0*/  UMOV UR4, 0x20 ;  /* 0x0000002000047882 */ /* 0x000fe20000000000 */
[----:B------:R-:W-:Y:S01]  /*05e0*/  IMAD R8, R8, 0x4, R7 ;  /* 0x0000000408087824 */ /* 0x000fe200078e0207 */
[----:B------:R-:W-:Y:S01]  /*05f0*/  @!UP0 UMOV UR6, 0x400 ;  /* 0x0000040000068882 */ /* 0x000fe20000000000 */
[----:B------:R-:W-:-:S04]  /*0600*/  @!UP0 UIADD3 UR4, -UR4, 0x100000, URZ ;  /* 0x0010000004048890 */ /* 0x000fc8000fffe13f */
[----:B------:R-:W-:Y:S02]  /*0610*/  @!UP0 USHF.L.U32 UR5, UR4, 0xb, URZ ;  /* 0x0000000b04058899 */ /* 0x000fe4000800063f */
[----:B------:R-:W-:Y:S01]  /*0620*/  @!UP0 USHF.L.U32 UR4, UR4, 0x1, URZ ;  /* 0x0000000104048899 */ /* 0x000fe2000800063f */
[----:B---3--:R-:W-:Y:S01]  /*0630*/  ISETP.EQ.U32.AND P2, PT, R13, 0x1, PT ;  /* 0x000000010d00780c */ /* 0x008fe20003f42070 */
[----:B------:R-:W3:Y:S01]  /*0640*/  F2I.U32.TRUNC.NTZ R12, R12 ;  /* 0x0000000c000c7305 */ /* 0x000ee2000020f000 */
[----:B------:R-:W-:Y:S01]  /*0650*/  LEA.HI R0, R8, R8, RZ, 0x1 ;  /* 0x0000000808007211 */ /* 0x000fe200078f08ff */
[----:B------:R-:W5:Y:S03]  /*0660*/  LDC R7, c[0x0][0x148] ;  /* 0x00005200ff077b82 */ /* 0x000f660000000800 */
[----:B------:R-:W-:Y:S01]  /*0670*/  LOP3.LUT R11, R0, 0xfffffffe, RZ, 0xc0, !PT ;  /* 0xfffffffe000b7812 */ /* 0x000fe200078ec0ff */
[----:B0-----:R-:W-:Y:S01]  /*0680*/  IMAD.MOV R15, RZ, RZ, -R9 ;  /* 0x000000ffff0f7224 */ /* 0x001fe200078e0a09 */
[----:B------:R-:W-:-:S03]  /*0690*/  SHF.R.S32.HI R9, RZ, 0x1f, R2 ;  /* 0x0000001fff097819 */ /* 0x000fc60000011402 */
[----:B--2---:R-:W-:Y:S01]  /*06a0*/  IMAD R3, R10, R15, UR8 ;  /* 0x000000080a037e24 */ /* 0x004fe2000f8e020f */
[----:B------:R-:W-:Y:S01]  /*06b0*/  LEA.HI R9, R9, R2, RZ, 0x2 ;  /* 0x0000000209097211 */ /* 0x000fe200078f10ff */
[C---:B------:R-:W-:Y:S02]  /*06c0*/  IMAD.IADD R0, R8.reuse, 0x1, -R11 ;  /* 0x0000000108007824 */ /* 0x040fe400078e0a0b */
[----:B------:R-:W-:Y:S01]  /*06d0*/  IMAD.SHL.U32 R11, R8, 0x4, RZ ;  /* 0x00000004080b7824 */ /* 0x000fe200078e00ff */
[----:B------:R-:W-:Y:S01]  /*06e0*/  LOP3.LUT R9, R9, 0xfffffffc, RZ, 0xc0, !PT ;  /* 0xfffffffc09097812 */ /* 0x000fe200078ec0ff */
[----:B---3--:R-:W-:Y:S01]  /*06f0*/  IMAD.MOV R21, RZ, RZ, -R12 ;  /* 0x000000ffff157224 */ /* 0x008fe200078e0a0c */
[----:B------:R-:W-:Y:S01]  /*0700*/  ISETP.NE.AND P4, PT, R0, R3, PT ;  /* 0x000000030000720c */ /* 0x000fe20003f85270 */
[----:B-1----:R-:W-:Y:S01]  /*0710*/  @!UP0 ULEA UR6, UR7, UR6, 0x18 ;  /* 0x0000000607068291 */ /* 0x002fe2000f8ec03f */
[----:B------:R-:W-:Y:S01]  /*0720*/  LOP3.LUT R22, R8, 0xc, R11, 0x78, !PT ;  /* 0x0000000c08167812 */ /* 0x000fe200078e780b */
[----:B------:R-:W-:Y:S01]  /*0730*/  IMAD.IADD R0, R2, 0x1, -R9 ;  /* 0x0000000102007824 */ /* 0x000fe200078e0a09 */
[----:B------:R-:W-:Y:S01]  /*0740*/  VOTEU.ALL UP0, P0 ;  /* 0x00000000003f7886 */ /* 0x000fe20000000000 */
[----:B------:R-:W-:Y:S01]  /*0750*/  LOP3.LUT P0, RZ, R6, 0x7, RZ, 0xc0, !PT ;  /* 0x0000000706ff7812 */ /* 0x000fe2000780c0ff */
[----:B------:R-:W-:-:S02]  /*0760*/  VIADD R6, R5, 0xffffffff ;  /* 0xffffffff05067836 */ /* 0x000fc40000000000 */
[----:B------:R-:W-:Y:S01]  /*0770*/  ISETP.NE.AND P1, PT, R0, 0x3, PT ;  /* 0x000000030000780c */ /* 0x000fe20003f25270 */
[----:B-----5:R-:W-:Y:S01]  /*0780*/  IMAD R9, R7, R21, R4 ;  /* 0x0000001507097224 */ /* 0x020fe200078e0204 */
[----:B------:R-:W-:Y:S02]  /*0790*/  ISETP.LT.U32.AND P0, PT, R22, 0x2, !P0 ;  /* 0x000000021600780c */ /* 0x000fe40004701070 */
[----:B------:R-:W-:Y:S01]  /*07a0*/  ISETP.EQ.OR P1, PT, R0, RZ, !P1 ;  /* 0x000000ff0000720c */ /* 0x000fe20004f22670 */
[----:B------:R-:W0:Y:S02]  /*07b0*/  FENCE.VIEW.ASYNC.S ;  /* 0x00000000000073c6 */ /* 0x000e240000000000 */
[----:B0-----:R0:W1:Y:S01]  /*07c0*/  @!UP0 SYNCS.EXCH.64 URZ, [UR6+0xa0], UR4 ;  /* 0x0000a004063f85b2 */ /* 0x0010620008000100 */
[----:B------:R-:W-:Y:S02]  /*07d0*/  @P4 LEA.HI R2, R22, R22, RZ, 0x1 ;  /* 0x0000001616024211 */ /* 0x000fe400078f08ff */
[----:B------:R-:W-:-:S02]  /*07e0*/  ISETP.EQ.AND P1, PT, R5, RZ, P1 ;  /* 0x000000ff0500720c */ /* 0x000fc40000f22270 */
[----:B------:R-:W-:Y:S02]  /*07f0*/  @P4 SHF.R.S32.HI R2, RZ, 0x1, R2 ;  /* 0x00000001ff024819 */ /* 0x000fe40000011402 */
[----:B------:R-:W-:Y:S02]  /*0800*/  ISETP.GE.U32.AND P6, PT, R6, 0x2, PT ;  /* 0x000000020600780c */ /* 0x000fe40003fc6070 */
[----:B------:R-:W-:Y:S02]  /*0810*/  @P4 ISETP.NE.AND P5, PT, R2, R9, PT ;  /* 0x000000090200420c */ /* 0x000fe40003fa5270 */
[----:B------:R-:W-:Y:S02]  /*0820*/  SEL R2, RZ, 0x1, !P0 ;  /* 0x00000001ff027807 */ /* 0x000fe40004000000 */
[----:B------:R-:W-:Y:S02]  /*0830*/  @P4 SEL R23, RZ, 0x1, P5 ;  /* 0x00000001ff174807 */ /* 0x000fe40002800000 */
[----:B------:R-:W-:Y:S01]  /*0840*/  SEL R19, RZ, 0x1, !P1 ;  /* 0x00000001ff137807 */ /* 0x000fe20004800000 */
[----:B------:R0:W2:Y:S01]  /*0850*/  @!UP1 SYNCS.EXCH.64 URZ, [UR6+0xa8], UR4 ;  /* 0x0000a804063f95b2 */ /* 0x0000a20008000100 */
[----:B------:R-:W-:Y:S01]  /*0860*/  LOP3.LUT R23, R23, R2, RZ, 0xc0, !PT ;  /* 0x0000000217177212 */ /* 0x000fe200078ec0ff */
[----:B------:R-:W-:Y:S01]  /*0870*/  NOP ;  /* 0x0000000000007918 */ /* 0x000fe20000000000 */
[----:B------:R-:W-:Y:S01]  /*0880*/  SEL R19, R19, 0x2, P6 ;  /* 0x0000000213137807 */ /* 0x000fe20003000000 */
[----:B------:R-:W-:Y:S06]  /*0890*/  @!P2 BRA `(.L_x_4) ;  /* 0x000000000008a947 */ /* 0x000fec0003800000 */
[----:B-12-4-:R-:W-:Y:S01]  /*08a0*/  UCGABAR_ARV ;  /* 0x00000000000079c7 */ /* 0x016fe20008000000 */
[----:B------:R-:W-:Y:S05]  /*08b0*/  BRA `(.L_x_5) ;  /* 0x0000000000047947 */ /* 0x000fea0003800000 */
.L_x_4:
[----:B-12-4-:R-:W-:Y:S01]  /*08c0*/  NOP ;  /* 0x0000000000007918 */ /* 0x016fe20000000000 */
.L_x_5:
[----:B------:R-:W1:Y:S01]  /*08d0*/  LDC R2, c[0x0][0x65c] ;  /* 0x00019700ff027b82 */ /* 0x000e620000000800 */
[----:B------:R-:W-:Y:S02]  /*08e0*/  IMAD.U32 R8, RZ, RZ, UR8 ;  /* 0x00000008ff087e24 */ /* 0x000fe4000f8e00ff */
[----:B------:R-:W-:Y:S01]  /*08f0*/  IMAD.MOV.U32 R9, RZ, RZ, RZ ;  /* 0x000000ffff097224 */ /* 0x000fe200078e00ff */
[----:B-1----:R-:W-:-:S04]  /*0900*/  ISETP.NE.AND P1, PT, R2, 0x1, PT ;  /* 0x000000010200780c */ /* 0x002fc80003f25270 */
[----:B------:R-:W-:-:S09]  /*0910*/  P2R R5, PR, RZ, 0x2 ;  /* 0x00000002ff057803 */ /* 0x000fd20000000000 */
[----:B------:R-:W1:Y:S01]  /*0920*/  @P1 LDC R17, c[0x0][0x10] ;  /* 0x00000400ff111b82 */ /* 0x000e620000000800 */
[----:B------:R-:W-:Y:S02]  /*0930*/  @P1 IMAD.MOV.U32 R5, RZ, RZ, RZ ;  /* 0x000000ffff051224 */ /* 0x000fe400078e00ff */
[----:B------:R-:W-:-:S05]  /*0940*/  @P1 IMAD.MOV.U32 R13, RZ, RZ, RZ ;  /* 0x000000ffff0d1224 */ /* 0x000fca00078e00ff */
[----:B------:R-:W2:Y:S01]  /*0950*/  @!P1 LDC R11, c[0x0][0xc] ;  /* 0x00000300ff0b9b82 */ /* 0x000ea20000000800 */
[----:B-1----:R-:W-:-:S04]  /*0960*/  @P1 IMAD.WIDE.U32 R16, R17, UR8, R4 ;  /* 0x0000000811101c25 */ /* 0x002fc8000f8e0004 */
[----:B------:R-:W-:Y:S02]  /*0970*/  @P1 IMAD.IADD R17, R17, 0x1, R13 ;  /* 0x0000000111111824 */ /* 0x000fe400078e020d */
[----:B--2---:R-:W-:-:S04]  /*0980*/  @!P1 IMAD.WIDE.U32 R8, R4, R11, R8 ;  /* 0x0000000b04089225 */ /* 0x004fc800078e0008 */
[----:B------:R-:W-:Y:S02]  /*0990*/  @!P1 IMAD.MOV.U32 R16, RZ, RZ, R8 ;  /* 0x000000ffff109224 */ /* 0x000fe400078e0008 */
[----:B------:R-:W-:Y:S01]  /*09a0*/  @!P1 IMAD.MOV.U32 R17, RZ, RZ, R9 ;  /* 0x000000ffff119224 */ /* 0x000fe200078e0009 */
[----:B------:R-:W-:Y:S06]  /*09b0*/  @!P2 BRA `(.L_x_6) ;  /* 0x00000000000ca947 */ /* 0x000fec0003800000 */
[----:B------:R-:W-:Y:S01]  /*09c0*/  UCGABAR_WAIT ;  /* 0x0000000000007dc7 */ /* 0x000fe20008000000 */
[----:B------:R-:W-:Y:S01]  /*09d0*/  CCTL.IVALL ;  /* 0x00000000ff00798f */ /* 0x000fe20002000000 */
[----:B------:R-:W-:Y:S05]  /*09e0*/  BRA `(.L_x_7) ;  /* 0x0000000000047947 */ /* 0x000fea0003800000 */
.L_x_6:
[----:B------:R-:W-:Y:S06]  /*09f0*/  BAR.SYNC.DEFER_BLOCKING 0x0 ;  /* 0x0000000000007b1d */ /* 0x000fec0000010000 */
.L_x_7:
[----:B------:R-:W-:Y:S05]  /*0a00*/  @!P3 BRA `(.L_x_8) ;  /* 0x0000009800ecb947 */ /* 0x000fea0003800000 */
[----:B------:R-:W-:-:S13]  /*0a10*/  ISETP.GT.U32.AND P0, PT, R6, 0x1, PT ;  /* 0x000000010600780c */ /* 0x000fda0003f04070 */
[----:B0-----:R-:W-:Y:S05]  /*0a20*/  @P0 EXIT ;  /* 0x000000000000094d */ /* 0x001fea0003800000 */
[----:B------:R-:W-:Y:S01]  /*0a30*/  ULDC.64 UR4, c[0x0][0x650] ;  /* 0x0001940000047ab9 */ /* 0x000fe20000000a00 */
[----:B------:R-:W-:Y:S01]  /*0a40*/  PRMT R0, RZ, 0x7610, R0 ;  /* 0x00007610ff007816 */ /* 0x000fe20000000000 */
[----:B------:R-:W-:Y:S01]  /*0a50*/  IMAD.MOV.U32 R138, RZ, RZ, -0x1 ;  /* 0xffffffffff8a7424 */ /* 0x000fe200078e00ff */
[----:B------:R-:W-:Y:S01]  /*0a60*/  ISETP.GE.U32.AND P0, PT, R16, UR4, PT ;  /* 0x0000000410007c0c */ /* 0x000fe2000bf06070 */
[----:B------:R-:W-:Y:S02]  /*0a70*/  IMAD.MOV.U32 R140, RZ, RZ, -0x1 ;  /* 0xffffffffff8c7424 */ /* 0x000fe400078e00ff */
[----:B------:R-:W-:Y:S01]  /*0a80*/  IMAD.MOV.U32 R137, RZ, RZ, -0x1 ;  /* 0xffffffffff897424 */ /* 0x000fe200078e00ff */
[----:B------:R-:W-:-:S13]  /*0a90*/  ISETP.GE.U32.AND.EX P0, PT, R17, UR5, PT, P0 ;  /* 0x0000000511007c0c */ /* 0x000fda000bf06100 */
[----:B------:R-:W-:Y:S05]  /*0aa0*/  @P0 BRA `(.L_x_9) ;  /* 0x0000000400280947 */ /* 0x000fea0003800000 */
[----:B------:R-:W0:Y:S01]  /*0ab0*/  LDC.64 R24, c[0x0][0x628] ;  /* 0x00018a00ff187b82 */ /* 0x000e220000000a00 */
[----:B------:R-:W-:Y:S02]  /*0ac0*/  IMAD.MOV.U32 R8, RZ, RZ, R16 ;  /* 0x000000ffff087224 */ /* 0x000fe400078e0010 */
[----:B------:R-:W-:-:S05]  /*0ad0*/  IMAD.MOV.U32 R9, RZ, RZ, R17 ;  /* 0x000000ffff097224 */ /* 0x000fca00078e0011 */
[----:B------:R-:W1:Y:S08]  /*0ae0*/  LDC R0, c[0x0][0x630] ;  /* 0x00018c00ff007b82 */ /* 0x000e700000000800 */
[----:B------:R-:W2:Y:S01]  /*0af0*/  LDC.64 R26, c[0x0][0x620] ;  /* 0x00018800ff1a7b82 */ /* 0x000ea20000000a00 */
[----:B0-----:R-:W-:-:S04]  /*0b00*/  ISETP.NE.U32.AND P0, PT, R24, RZ, PT ;  /* 0x000000ff1800720c */ /* 0x001fc80003f05070 */
[----:B------:R-:W-:-:S13]  /*0b10*/  ISETP.NE.AND.EX P0, PT, R25, RZ, PT, P0 ;  /* 0x000000ff1900720c */ /* 0x000fda0003f05300 */
[----:B-12---:R-:W-:Y:S05]  /*0b20*/  @!P0 BRA `(.L_x_10) ;  /* 0x0000000000288947 */ /* 0x006fea0003800000 */
[----:B------:R-:W0:Y:S02]  /*0b30*/  LDC R13, c[0x0][0x634] ;  /* 0x00018d00ff0d7b82 */ /* 0x000e240000000800 */
[----:B0-----:R-:W-:-:S05]  /*0b40*/  IADD3 R13, P0, R16, R13, RZ ;  /* 0x0000000d100d7210 */ /* 0x001fca0007f1e0ff */
[----:B------:R-:W-:-:S04]  /*0b50*/  IMAD.X R15, RZ, RZ, R17, P0 ;  /* 0x000000ffff0f7224 */ /* 0x000fc800000e0611 */
[----:B------:R-:W-:-:S04]  /*0b60*/  IMAD.WIDE.U32 R8, R15, R24, RZ ;  /* 0x000000180f087225 */ /* 0x000fc800078e00ff */
[----:B------:R-:W-:-:S04]  /*0b70*/  IMAD.WIDE.U32 R10, P0, R13, R25, R8 ;  /* 0x000000190d0a7225 */ /* 0x000fc80007800008 */
[----:B------:R-:W-:-:S04]  /*0b80*/  IMAD.WIDE.U32 R8, R13, R24, RZ ;  /* 0x000000180d087225 */ /* 0x000fc800078e00ff */
[----:B------:R-:W-:Y:S01]  /*0b90*/  IMAD.X R13, RZ, RZ, RZ, P0 ;  /* 0x000000ffff0d7224 */ /* 0x000fe200000e06ff */
[----:B------:R-:W-:Y:S01]  /*0ba0*/  IADD3 RZ, P0, R9, R10, RZ ;  /* 0x0000000a09ff7210 */ /* 0x000fe20007f1e0ff */
[----:B------:R-:W-:-:S04]  /*0bb0*/  IMAD.MOV.U32 R12, RZ, RZ, R11 ;  /* 0x000000ffff0c7224 */ /* 0x000fc800078e000b */
[----:B------:R-:W-:-:S08]  /*0bc0*/  IMAD.WIDE.U32.X R8, R15, R25, R12, P0 ;  /* 0x000000190f087225 */ /* 0x000fd000000e040c */
.L_x_10:
[----:B------:R-:W0:Y:S01]  /*0bd0*/  LDC.64 R24, c[0x0][0x640] ;  /* 0x00019000ff187b82 */ /* 0x000e220000000a00 */
[-CC-:B------:R-:W-:Y:S01]  /*0be0*/  SHF.R.U64 R137, R8, R0.reuse, R9.reuse ;  /* 0x0000000008897219 */ /* 0x180fe20000001209 */
[----:B------:R-:W-:Y:S01]  /*0bf0*/  IMAD R30, R7, R21, R4 ;  /* 0x00000015071e7224 */ /* 0x000fe200078e0204 */
[----:B------:R-:W-:Y:S01]  /*0c00*/  SHF.R.U32.HI R0, RZ, R0, R9 ;  /* 0x00000000ff007219 */ /* 0x000fe20000011609 */
[----:B------:R-:W-:Y:S01]  /*0c10*/  IMAD.MOV.U32 R21, RZ, RZ, 0x1 ;  /* 0x00000001ff157424 */ /* 0x000fe200078e00ff */
[----:B------:R-:W-:-:S03]  /*0c20*/  IADD3 R5, P0, RZ, -R137, RZ ;  /* 0x80000089ff057210 */ /* 0x000fc60007f1e0ff */
[----:B------:R-:W1:Y:S02]  /*0c30*/  LDC R6, c[0x0][0x618] ;  /* 0x00018600ff067b82 */ /* 0x000e640000000800 */
[----:B------:R-:W-:-:S04]  /*0c40*/  IMAD.X R9, RZ, RZ, ~R0, P0 ;  /* 0x000000ffff097224 */ /* 0x000fc800000e0e00 */
[-C--:B------:R-:W-:Y:S02]  /*0c50*/  IMAD R0, R9, R26.reuse, RZ ;  /* 0x0000001a09007224 */ /* 0x080fe400078e02ff */
[----:B------:R-:W2:Y:S01]  /*0c60*/  LDC R11, c[0x0][0x608] ;  /* 0x00018200ff0b7b82 */ /* 0x000ea20000000800 */
[----:B------:R-:W-:-:S04]  /*0c70*/  IMAD.WIDE.U32 R8, R5, R26, R16 ;  /* 0x0000001a05087225 */ /* 0x000fc800078e0010 */
[----:B------:R-:W-:-:S03]  /*0c80*/  IMAD R5, R5, R27, R0 ;  /* 0x0000001b05057224 */ /* 0x000fc600078e0200 */
[----:B------:R-:W3:Y:S01]  /*0c90*/  LDC R12, c[0x0][0x658] ;  /* 0x00019600ff0c7b82 */ /* 0x000ee20000000800 */
[----:B0-----:R-:W-:Y:S01]  /*0ca0*/  ISETP.NE.U32.AND P0, PT, R24, RZ, PT ;  /* 0x000000ff1800720c */ /* 0x001fe20003f05070 */
[----:B------:R-:W-:Y:S02]  /*0cb0*/  IMAD.IADD R5, R9, 0x1, R5 ;  /* 0x0000000109057824 */ /* 0x000fe400078e0205 */
[----:B------:R-:W-:Y:S01]  /*0cc0*/  IMAD.MOV.U32 R9, RZ, RZ, -0x1 ;  /* 0xffffffffff097424 */ /* 0x000fe200078e00ff */
[----:B------:R-:W-:-:S03]  /*0cd0*/  ISETP.NE.AND.EX P0, PT, R25, RZ, PT, P0 ;  /* 0x000000ff1900720c */ /* 0x000fc60003f05300 */
[----:B------:R-:W0:Y:S01]  /*0ce0*/  LDC R15, c[0x0][0x600] ;  /* 0x00018000ff0f7b82 */ /* 0x000e220000000800 */
[-CC-:B-1----:R-:W-:Y:S02]  /*0cf0*/  SHF.R.U64 R13, R8, R6.reuse, R5.reuse ;  /* 0x00000006080d7219 */ /* 0x182fe40000001205 */
[----:B------:R-:W-:-:S05]  /*0d00*/  SHF.R.U32.HI R0, RZ, R6, R5 ;  /* 0x00000006ff007219 */ /* 0x000fca0000011605 */
[----:B------:R-:W1:Y:S01]  /*0d10*/  LDC R14, c[0x0][0x648] ;  /* 0x00019200ff0e7b82 */ /* 0x000e620000000800 */
[-CC-:B--2---:R-:W-:Y:S02]  /*0d20*/  SHF.R.U64 R27, R13, R11.reuse, R0.reuse ;  /* 0x0000000b0d1b7219 */ /* 0x184fe40000001200 */
[----:B------:R-:W-:-:S05]  /*0d30*/  SHF.R.U32.HI R5, RZ, R11, R0 ;  /* 0x0000000bff057219 */ /* 0x000fca0000011600 */
[----:B------:R-:W2:Y:S01]  /*0d40*/  LDC R20, c[0x0][0x638] ;  /* 0x00018e00ff147b82 */ /* 0x000ea20000000800 */
[-CC-:B---3--:R-:W-:Y:S02]  /*0d50*/  SHF.R.U64 R28, R27, R12.reuse, R5.reuse ;  /* 0x0000000c1b1c7219 */ /* 0x188fe40000001205 */
[-C--:B------:R-:W-:Y:S02]  /*0d60*/  SHF.L.U32 R0, R9, R12.reuse, RZ ;  /* 0x0000000c09007219 */ /* 0x080fe400000006ff */
[----:B------:R-:W-:Y:S01]  /*0d70*/  SHF.R.U32.HI R5, RZ, R12, R5 ;  /* 0x0000000cff057219 */ /* 0x000fe20000011605 */
[----:B------:R-:W-:Y:S01]  /*0d80*/  IMAD.MOV.U32 R4, RZ, RZ, R28 ;  /* 0x000000ffff047224 */ /* 0x000fe200078e001c */
[----:B------:R-:W-:Y:S01]  /*0d90*/  LOP3.LUT R10, RZ, R0, RZ, 0x33, !PT ;  /* 0x00000000ff0a7212 */ /* 0x000fe200078e33ff */
[----:B------:R-:W3:Y:S01]  /*0da0*/  LDC R26, c[0x0][0x610] ;  /* 0x00018400ff1a7b82 */ /* 0x000ee20000000800 */
[----:B------:R-:W-:Y:S05]  /*0db0*/  @!P0 BRA `(.L_x_11) ;  /* 0x0000000000288947 */ /* 0x000fea0003800000 */
[----:B------:R-:W4:Y:S02]  /*0dc0*/  LDC R9, c[0x0][0x64c] ;  /* 0x00019300ff097b82 */ /* 0x000f240000000800 */
[----:B----4-:R-:W-:-:S05]  /*0dd0*/  IADD3 R9, P0, R28, R9, RZ ;  /* 0x000000091c097210 */ /* 0x010fca0007f1e0ff */
        /* <DEDUP_REMOVED lines=8> */
.L_x_11:
[----:B-1----:R-:W-:Y:S01]  /*0e60*/  SHF.R.U64 R4, R4, R14, R5 ;  /* 0x0000000e04047219 */ /* 0x002fe20000001205 */
[----:B0-----:R-:W-:Y:S01]  /*0e70*/  VIADD R6, R15, 0xffffffff ;  /* 0xffffffff0f067836 */ /* 0x001fe20000000000 */
[----:B------:R-:W-:Y:S02]  /*0e80*/  SHF.L.U32 R0, R21, R12, RZ ;  /* 0x0000000c15007219 */ /* 0x000fe400000006ff */
[----:B------:R-:W-:Y:S01]  /*0e90*/  LOP3.LUT R5, R27, R10, RZ, 0xc0, !PT ;  /* 0x0000000a1b057212 */ /* 0x000fe200078ec0ff */
[----:B------:R-:W-:Y:S01]  /*0ea0*/  IMAD.MOV R7, RZ, RZ, -R4 ;  /* 0x000000ffff077224 */ /* 0x000fe200078e0a04 */
[----:B------:R-:W-:Y:S02]  /*0eb0*/  SEL R3, R3, R30, !P1 ;  /* 0x0000001e03037207 */ /* 0x000fe40004800000 */
[----:B------:R-:W-:Y:S01]  /*0ec0*/  LOP3.LUT R6, R13, R6, RZ, 0xc0, !PT ;  /* 0x000000060d067212 */ /* 0x000fe200078ec0ff */
[----:B------:R-:W-:Y:S02]  /*0ed0*/  IMAD R4, R0, R4, R5 ;  /* 0x0000000400047224 */ /* 0x000fe400078e0205 */
[----:B--2---:R-:W-:-:S02]  /*0ee0*/  IMAD R0, R7, R20, R28 ;  /* 0x0000001407007224 */ /* 0x004fc400078e021c */
[----:B---3--:R-:W-:Y:S02]  /*0ef0*/  IMAD R3, R4, R26, R3 ;  /* 0x0000001a04037224 */ /* 0x008fe400078e0203 */
[----:B------:R-:W-:Y:S02]  /*0f00*/  IMAD R138, R0, R15, R6 ;  /* 0x0000000f008a7224 */ /* 0x000fe400078e0206 */
[----:B------:R-:W-:-:S03]  /*0f10*/  IMAD.MOV.U32 R4, RZ, RZ, 0x1 ;  /* 0x00000001ff047424 */ /* 0x000fc600078e00ff */
[----:B------:R-:W-:Y:S02]  /*0f20*/  SEL R140, R138, R3, !P1 ;  /* 0x000000038a8c7207 */ /* 0x000fe40004800000 */
[----:B------:R-:W-:Y:S02]  /*0f30*/  PRMT R0, R4, 0x7610, R0 ;  /* 0x0000761004007816 */ /* 0x000fe40000000000 */
[----:B------:R-:W-:-:S07]  /*0f40*/  SEL R138, R3, R138, !P1 ;  /* 0x0000008a038a7207 */ /* 0x000fce0004800000 */
.L_x_9:
[----:B------:R-:W-:-:S08]  /*0f50*/  NOP ;  /* 0x0000000000007918 */ /* 0x000fd00000000000 */
[----:B------:R-:W0:Y:S02]  /*0f60*/  USETMAXREG.TRY_ALLOC.CTAPOOL UP0, 0xe8 ;  /* 0x000000e8000079c8 */ /* 0x000e240008000600 */
[----:B0-----:R-:W-:-:S13]  /*0f70*/  PLOP3.LUT P0, PT, PT, PT, UP0, 0x80, 0x0 ;  /* 0x000000000000781c */ /* 0x001fda0003f0f008 */
[----:B------:R-:W-:Y:S05]  /*0f80*/  @!P0 BRA `(.L_x_9) ;  /* 0xfffffffc00f08947 */ /* 0x000fea000383ffff */
[----:B------:R-:W-:Y:S01]  /*0f90*/  ULDC.64 UR4, c[0x0][0x598] ;  /* 0x0001660000047ab9 */ /* 0x000fe20000000a00 */
[----:B------:R-:W-:Y:S01]  /*0fa0*/  ULDC.64 UR40, c[0x0][0x208] ;  /* 0x0000820000287ab9 */ /* 0x000fe20000000a00 */
[----:B------:R-:W-:-:S04]  /*0fb0*/  ISETP.NE.U32.AND P0, PT, RZ, UR4, PT ;  /* 0x00000004ff007c0c */ /* 0x000fc8000bf05070 */
[----:B------:R-:W-:-:S13]  /*0fc0*/  ISETP.NE.AND.EX P0, PT, RZ, UR5, PT, P0 ;  /* 0x00000005ff007c0c */ /* 0x000fda000bf05300 */
[----:B------:R-:W-:Y:S05]  /*0fd0*/  @!P0 BRA `(.L_x_12) ;  /* 0x00000000001c8947 */ /* 0x000fea0003800000 */
[----:B------:R-:W0:Y:S02]  /*0fe0*/  LDC.64 R4, c[0x0][0x598] ;  /* 0x00016600ff047b82 */ /* 0x000e240000000a00 */
[----:B0-----:R-:W2:Y:S02]  /*0ff0*/  LDG.E.64 R4, desc[UR40][R4.64] ;  /* 0x0000002804047981 */ /* 0x001ea4000c1e1b00 */
[----:B--2---:R-:W-:-:S04]  /*1000*/  ISETP.NE.U32.AND P0, PT, R4, RZ, PT ;  /* 0x000000ff0400720c */ /* 0x004fc80003f05070 */
[----:B------:R-:W-:-:S13]  /*1010*/  ISETP.NE.AND.EX P0, PT, R5, RZ, PT, P0 ;  /* 0x000000ff0500720c */ /* 0x000fda0003f05300 */
[----:B------:R-:W-:Y:S05]  /*1020*/  @!P0 BRA `(.L_x_12) ;  /* 0x0000000000088947 */ /* 0x000fea0003800000 */
[----:B------:R0:W5:Y:S01]  /*1030*/  LD.E R136, desc[UR40][R4.64] ;  /* 0x0000002804887980 */ /* 0x000162000c101900 */
[----:B------:R-:W-:Y:S05]  /*1040*/  BRA `(.L_x_13) ;  /* 0x0000000000247947 */ /* 0x000fea0003800000 */
.L_x_12:
[----:B------:R-:W-:Y:S02]  /*1050*/  ULDC.64 UR4, c[0x0][0x588] ;  /* 0x0001620000047ab9 */ /* 0x000fe40000000a00 */
[----:B------:R-:W-:-:S04]  /*1060*/  ISETP.NE.U32.AND P0, PT, RZ, UR4, PT ;  /* 0x00000004ff007c0c */ /* 0x000fc8000bf05070 */
[----:B------:R-:W-:-:S13]  /*1070*/  ISETP.NE.AND.EX P0, PT, RZ, UR5, PT, P0 ;  /* 0x00000005ff007c0c */ /* 0x000fda000bf05300 */
[----:B------:R-:W-:Y:S05]  /*1080*/  @!P0 BRA `(.L_x_14) ;  /* 0x00000000000c8947 */ /* 0x000fea0003800000 */
[----:B------:R-:W0:Y:S02]  /*1090*/  LDC.64 R4, c[0x0][0x588] ;  /* 0x00016200ff047b82 */ /* 0x000e240000000a00 */
[----:B0-----:R1:W5:Y:S01]  /*10a0*/  LDG.E R136, desc[UR40][R4.64] ;  /* 0x0000002804887981 */ /* 0x001362000c1e1900 */
[----:B------:R-:W-:Y:S05]  /*10b0*/  BRA `(.L_x_13) ;  /* 0x0000000000087947 */ /* 0x000fea0003800000 */
.L_x_14:
[----:B------:R-:W-:Y:S02]  /*10c0*/  ULDC UR4, c[0x0][0x580] ;  /* 0x0001600000047ab9 */ /* 0x000fe40000000800 */
[----:B------:R-:W-:-:S07]  /*10d0*/  IMAD.U32 R136, RZ, RZ, UR4 ;  /* 0x00000004ff887e24 */ /* 0x000fce000f8e00ff */
.L_x_13:
[----:B------:R-:W-:Y:S02]  /*10e0*/  ULDC.64 UR4, c[0x0][0x5a0] ;  /* 0x0001680000047ab9 */ /* 0x000fe40000000a00 */
[----:B------:R-:W-:-:S04]  /*10f0*/  ISETP.NE.U32.AND P0, PT, RZ, UR4, PT ;  /* 0x00000004ff007c0c */ /* 0x000fc8000bf05070 */
[----:B------:R-:W-:-:S13]  /*1100*/  ISETP.NE.AND.EX P0, PT, RZ, UR5, PT, P0 ;  /* 0x00000005ff007c0c */ /* 0x000fda000bf05300 */
[----:B------:R-:W-:Y:S05]  /*1110*/  @!P0 BRA `(.L_x_15) ;  /* 0x00000000001c8947 */ /* 0x000fea0003800000 */
[----:B01----:R-:W0:Y:S02]  /*1120*/  LDC.64 R4, c[0x0][0x5a0] ;  /* 0x00016800ff047b82 */ /* 0x003e240000000a00 */
[----:B0-----:R-:W2:Y:S02]  /*1130*/  LDG.E.64 R4, desc[UR40][R4.64] ;  /* 0x0000002804047981 */ /* 0x001ea4000c1e1b00 */
[----:B--2---:R-:W-:-:S04]  /*1140*/  ISETP.NE.U32.AND P0, PT, R4, RZ, PT ;  /* 0x000000ff0400720c */ /* 0x004fc80003f05070 */
[----:B------:R-:W-:-:S13]  /*1150*/  ISETP.NE.AND.EX P0, PT, R5, RZ, PT, P0 ;  /* 0x000000ff0500720c */ /* 0x000fda0003f05300 */
[----:B------:R-:W-:Y:S05]  /*1160*/  @!P0 BRA `(.L_x_15) ;  /* 0x0000000000088947 */ /* 0x000fea0003800000 */
[----:B------:R0:W5:Y:S01]  /*1170*/  LD.E R139, desc[UR40][R4.64] ;  /* 0x00000028048b7980 */ /* 0x000162000c101900 */
[----:B------:R-:W-:Y:S05]  /*1180*/  BRA `(.L_x_16) ;  /* 0x0000000000247947 */ /* 0x000fea0003800000 */
.L_x_15:
[----:B------:R-:W-:Y:S02]  /*1190*/  ULDC.64 UR4, c[0x0][0x590] ;  /* 0x0001640000047ab9 */ /* 0x000fe40000000a00 */
[----:B------:R-:W-:-:S04]  /*11a0*/  ISETP.NE.U32.AND P0, PT, RZ, UR4, PT ;  /* 0x00000004ff007c0c */ /* 0x000fc8000bf05070 */
[----:B------:R-:W-:-:S13]  /*11b0*/  ISETP.NE.AND.EX P0, PT, RZ, UR5, PT, P0 ;  /* 0x00000005ff007c0c */ /* 0x000fda000bf05300 */
[----:B------:R-:W-:Y:S05]  /*11c0*/  @!P0 BRA `(.L_x_17) ;  /* 0x00000000000c8947 */ /* 0x000fea0003800000 */
[----:B01----:R-:W0:Y:S02]  /*11d0*/  LDC.64 R4, c[0x0][0x590] ;  /* 0x00016400ff047b82 */ /* 0x003e240000000a00 */
[----:B0-----:R1:W5:Y:S01]  /*11e0*/  LDG.E R139, desc[UR40][R4.64] ;  /* 0x00000028048b7981 */ /* 0x001362000c1e1900 */
[----:B------:R-:W-:Y:S05]  /*11f0*/  BRA `(.L_x_16) ;  /* 0x0000000000087947 */ /* 0x000fea0003800000 */
.L_x_17:
[----:B------:R-:W-:Y:S02]  /*1200*/  ULDC UR4, c[0x0][0x584] ;  /* 0x0001610000047ab9 */ /* 0x000fe40000000800 */
[----:B------:R-:W-:-:S07]  /*1210*/  IMAD.U32 R139, RZ, RZ, UR4 ;  /* 0x00000004ff8b7e24 */ /* 0x000fce000f8e00ff */
.L_x_16:
[----:B------:R-:W-:-:S13]  /*1220*/  LOP3.LUT P0, RZ, R0, 0xff, RZ, 0xc0, !PT ;  /* 0x000000ff00ff7812 */ /* 0x000fda000780c0ff */
[----:B------:R-:W-:Y:S05]  /*1230*/  @!P0 EXIT ;  /* 0x000000000000894d */ /* 0x000fea0003800000 */
[----:B------:R-:W-:Y:S01]  /*1240*/  ULDC UR4, c[0x0][0x28c] ;  /* 0x0000a30000047ab9 */ /* 0x000fe20000000800 */
[----:B------:R-:W-:Y:S01]  /*1250*/  LOP3.LUT R148, R19, 0x1, RZ, 0xfc, !PT ;  /* 0x0000000113947812 */ /* 0x000fe200078efcff */
[----:B------:R-:W-:Y:S01]  /*1260*/  UIADD3 UR4, UR4, 0x1f, URZ ;  /* 0x0000001f04047890 */ /* 0x000fe2000fffe03f */
[----:B------:R-:W-:Y:S01]  /*1270*/  UMOV UR36, URZ ;  /* 0x0000003f00247c82 */ /* 0x000fe20008000000 */
[----:B------:R-:W-:Y:S02]  /*1280*/  UMOV UR37, URZ ;  /* 0x0000003f00257c82 */ /* 0x000fe40008000000 */
[----:B------:R-:W-:-:S04]  /*1290*/  USHF.R.S32.HI UR5, URZ, 0x1f, UR4 ;  /* 0x0000001f3f057899 */ /* 0x000fc80008011404 */
[----:B------:R-:W-:-:S04]  /*12a0*/  ULEA.HI UR5, UR5, UR4, URZ, 0x5 ;  /* 0x0000000405057291 */ /* 0x000fc8000f8f283f */
[----:B------:R-:W-:-:S12]  /*12b0*/  USHF.R.S32.HI UR38, URZ, 0x5, UR5 ;  /* 0x000000053f267899 */ /* 0x000fd80008011405 */
.L_x_257:
[----:B------:R-:W-:Y:S01]  /*12c0*/  LOP3.LUT R0, R18, 0x80, RZ, 0xc0, !PT ;  /* 0x0000008012007812 */ /* 0x000fe200078ec0ff */
[----:B--2---:R-:W2:Y:S01]  /*12d0*/  S2UR UR6, SR_CgaCtaId ;  /* 0x00000000000679c3 */ /* 0x004ea20000008800 */
[----:B------:R-:W-:Y:S02]  /*12e0*/  UMOV UR39, 0x400 ;  /* 0x0000040000277882 */ /* 0x000fe40000000000 */
[----:B------:R-:W-:-:S06]  /*12f0*/  SHF.R.U32.HI R0, RZ, 0x7, R0 ;  /* 0x00000007ff007819 */ /* 0x000fcc0000011600 */
[----:B---3--:R-:W3:Y:S01]  /*1300*/  SHFL.IDX PT, R0, R0, RZ, 0x1f ;  /* 0x00001fff00007589 */ /* 0x008ee200000e0000 */
[----:B--2---:R-:W-:Y:S01]  /*1310*/  ULEA UR39, UR6, UR39, 0x18 ;  /* 0x0000002706277291 */ /* 0x004fe2000f8ec03f */
[----:B---3--:R-:W-:-:S13]  /*1320*/  R2UR UR4, R0 ;  /* 0x00000000000472ca */ /* 0x008fda00000e0000 */
[----:B------:R-:W-:-:S04]  /*1330*/  ULEA.HI UR5, UR4, UR4, URZ, 0x1 ;  /* 0x0000000404057291 */ /* 0x000fc8000f8f083f */
[----:B------:R-:W-:-:S04]  /*1340*/  ULOP3.LUT UR5, UR5, 0xffffe, URZ, 0xc0, !UPT ;  /* 0x000ffffe05057892 */ /* 0x000fc8000f8ec03f */
[----:B------:R-:W-:-:S03]  /*1350*/  UIADD3 UR5, UR4, -UR5, URZ ;  /* 0x8000000504057290 */ /* 0x000fc6000fffe03f */
[----:B------:R-:W-:Y:S01]  /*1360*/  ULDC UR4, c[0x0][0x28c] ;  /* 0x0000a30000047ab9 */ /* 0x000fe20000000800 */
[----:B------:R-:W-:Y:S01]  /*1370*/  ULEA UR5, UR5, UR39, 0xc ;  /* 0x0000002705057291 */ /* 0x000fe2000f8e603f */
[----:B------:R-:W-:-:S03]  /*1380*/  ISETP.LT.AND P0, PT, RZ, UR4, PT ;  /* 0x00000004ff007c0c */ /* 0x000fc6000bf01270 */
[----:B------:R-:W-:-:S04]  /*1390*/  UIADD3 UR5, UR5, 0x180, URZ ;  /* 0x0000018005057890 */ /* 0x000fc8000fffe03f */
[----:B------:R-:W-:-:S04]  /*13a0*/  USHF.R.U32.HI UR5, URZ, 0x4, UR5 ;  /* 0x000000043f057899 */ /* 0x000fc80008011605 */
[----:B------:R-:W-:Y:S02]  /*13b0*/  ULOP3.LUT UR42, UR5, 0x3fff, URZ, 0xc0, !UPT ;  /* 0x00003fff052a7892 */ /* 0x000fe4000f8ec03f */
[----:B-1--45:R-:W-:Y:S10]  /*13c0*/  @P0 BRA `(.L_x_18) ;  /* 0x0000000000400947 */ /* 0x032ff40003800000 */
[----:B------:R-:W-:Y:S01]  /*13d0*/  MOV R0, 0x0 ;  /* 0x0000000000007802 */ /* 0x000fe20000000f00 */
[----:B------:R-:W-:Y:S01]  /*13e0*/  ULDC.64 UR4, c[0x4][0x68] ;  /* 0x01001a0000047ab9 */ /* 0x000fe20000000a00 */
[----:B------:R-:W-:Y:S01]  /*13f0*/  ULDC.64 UR6, c[0x4][0x8] ;  /* 0x0100020000067ab9 */ /* 0x000fe20000000a00 */
[----:B01----:R-:W-:Y:S01]  /*1400*/  IMAD.U32 R4, RZ, RZ, UR4 ;  /* 0x00000004ff047e24 */ /* 0x003fe2000f8e00ff */
[----:B------:R0:W1:Y:S01]  /*1410*/  LDC.64 R14, c[0x4][R0] ;  /* 0x01000000000e7b82 */ /* 0x0000620000000a00 */
[----:B------:R-:W-:Y:S01]  /*1420*/  IMAD.U32 R5, RZ, RZ, UR5 ;  /* 0x00000005ff057e24 */ /* 0x000fe2000f8e00ff */
[----:B------:R-:W-:Y:S01]  /*1430*/  ULDC.64 UR4, c[0x4][0x70] ;  /* 0x01001c0000047ab9 */ /* 0x000fe20000000a00 */
[----:B------:R-:W-:Y:S02]  /*1440*/  IMAD.U32 R10, RZ, RZ, UR6 ;  /* 0x00000006ff0a7e24 */ /* 0x000fe4000f8e00ff */
[----:B------:R-:W-:Y:S02]  /*1450*/  IMAD.U32 R6, RZ, RZ, UR4 ;  /* 0x00000004ff067e24 */ /* 0x000fe4000f8e00ff */
[----:B------:R-:W-:-:S02]  /*1460*/  IMAD.U32 R7, RZ, RZ, UR5 ;  /* 0x00000005ff077e24 */ /* 0x000fc4000f8e00ff */
[----:B------:R-:W-:Y:S02]  /*1470*/  IMAD.U32 R11, RZ, RZ, UR7 ;  /* 0x00000007ff0b7e24 */ /* 0x000fe4000f8e00ff */
[----:B------:R-:W-:Y:S02]  /*1480*/  IMAD.MOV.U32 R8, RZ, RZ, 0x1e1 ;  /* 0x000001e1ff087424 */ /* 0x000fe400078e00ff */
[----:B------:R-:W-:Y:S02]  /*1490*/  IMAD.MOV.U32 R12, RZ, RZ, 0x1 ;  /* 0x00000001ff0c7424 */ /* 0x000fe400078e00ff */
[----:B0-----:R-:W-:-:S07]  /*14a0*/  IMAD.MOV.U32 R13, RZ, RZ, RZ ;  /* 0x000000ffff0d7224 */ /* 0x001fce00078e00ff */
[----:B------:R-:W-:-:S07]  /*14b0*/  LEPC R20, `(.L_x_18) ;  /* 0x000000001014794e */ /* 0x000fce0000000000 */
[----:B-1---5:R-:W-:Y:S05]  /*14c0*/  CALL.ABS.NOINC R14 ;  /* 0x000000000e007343 */ /* 0x022fea0003c00000 */
.L_x_18:
[----:B------:R-:W-:-:S13]  /*14d0*/  ISETP.NE.AND P0, PT, R148, 0x3, PT ;  /* 0x000000039400780c */ /* 0x000fda0003f05270 */
[----:B------:R-:W-:Y:S05]  /*14e0*/  @!P0 BRA `(.L_x_19) ;  /* 0x0000000000048947 */ /* 0x000fea0003800000 */
[----:B------:R-:W-:Y:S01]  /*14f0*/  BPT.TRAP 0x1 ;  /* 0x000000040000795c */ /* 0x000fe20000300000 */
.L_x_19:
[----:B------:R-:W-:Y:S02]  /*1500*/  IMAD.U32 R3, RZ, RZ, UR37 ;  /* 0x00000025ff037e24 */ /* 0x000fe4000f8e00ff */
[----:B------:R-:W-:-:S03]  /*1510*/  IMAD.U32 R0, RZ, RZ, UR36 ;  /* 0x00000024ff007e24 */ /* 0x000fc6000f8e00ff */
[----:B------:R-:W-:Y:S02]  /*1520*/  LEA R3, R3, UR39, 0x3 ;  /* 0x0000002703037c11 */ /* 0x000fe4000f8e18ff */
[----:B------:R-:W-:-:S04]  /*1530*/  SHF.L.U32 R0, R0, 0x1f, RZ ;  /* 0x0000001f00007819 */ /* 0x000fc800000006ff */
[----:B------:R2:W3:Y:S01]  /*1540*/  SYNCS.PHASECHK.TRANS64.TRYWAIT P1, [R3+URZ], R0 ;  /* 0x00000000030075a7 */ /* 0x0004e2000802017f */
[----:B------:R-:W-:Y:S05]  /*1550*/  @!P0 BRA `(.L_x_20) ;  /* 0x0000000000048947 */ /* 0x000fea0003800000 */
[----:B------:R-:W-:Y:S01]  /*1560*/  BPT.TRAP 0x1 ;  /* 0x000000040000795c */ /* 0x000fe20000300000 */
.L_x_20:
[----:B---3--:R-:W-:Y:S05]  /*1570*/  @P1 BRA `(.L_x_21) ;  /* 0x0000000000081947 */ /* 0x008fea0003800000 */
[----:B------:R-:W3:Y:S02]  /*1580*/  SYNCS.PHASECHK.TRANS64.TRYWAIT P1, [R3+URZ], R0 ;  /* 0x00000000030075a7 */ /* 0x000ee4000802017f */
[----:B---3--:R-:W-:Y:S05]  /*1590*/  @!P1 BRA `(.L_x_22) ;  /* 0x000000a800209947 */ /* 0x008fea0003800000 */
.L_x_21:
[----:B------:R-:W-:-:S04]  /*15a0*/  UISETP.LT.AND UP0, UPT, UR38, 0x1, UPT ;  /* 0x000000012600788c */ /* 0x000fc8000bf01270 */
[----:B------:R-:W-:-:S06]  /*15b0*/  USEL UR4, UR38, 0x1, UP0 ;  /* 0x0000000126047887 */ /* 0x000fcc0008000000 */
[----:B--23--:R-:W-:Y:S01]  /*15c0*/  IMAD.U32 R0, RZ, RZ, UR4 ;  /* 0x00000004ff007e24 */ /* 0x00cfe2000f8e00ff */
[----:B------:R-:W-:Y:S05]  /*15d0*/  WARPSYNC.ALL ;  /* 0x0000000000007948 */ /* 0x000fea0003800000 */
[----:B------:R-:W-:-:S04]  /*15e0*/  IADD3 R0, -R0, UR38, RZ ;  /* 0x0000002600007c10 */ /* 0x000fc8000fffe1ff */
[----:B------:R-:W-:Y:S01]  /*15f0*/  ISETP.GE.AND P1, PT, R0, 0x1, PT ;  /* 0x000000010000780c */ /* 0x000fe20003f26270 */
[----:B------:R-:W-:Y:S01]  /*1600*/  UIADD3 UR4, UR39, 0x24180, URZ ;  /* 0x0002418027047890 */ /* 0x000fe2000fffe03f */
[----:B------:R-:W-:Y:S01]  /*1610*/  WARPGROUP.ARRIVE ;  /* 0x00000000000079c5 */ /* 0x000fe20000000000 */
[----:B------:R-:W-:Y:S01]  /*1620*/  UMOV UR21, 0x80000020 ;  /* 0x8000002000157882 */ /* 0x000fe20000000000 */
[----:B------:R-:W-:Y:S01]  /*1630*/  UMOV UR23, 0x80000020 ;  /* 0x8000002000177882 */ /* 0x000fe20000000000 */
[----:B------:R-:W-:Y:S01]  /*1640*/  USHF.R.U32.HI UR4, URZ, 0x4, UR4 ;  /* 0x000000043f047899 */ /* 0x000fe20008011604 */
[----:B------:R-:W-:Y:S01]  /*1650*/  UMOV UR13, UR21 ;  /* 0x00000015000d7c82 */ /* 0x000fe20008000000 */
[----:B------:R-:W-:Y:S02]  /*1660*/  UMOV UR15, 0x80000020 ;  /* 0x80000020000f7882 */ /* 0x000fe40000000000 */
[----:B------:R-:W-:Y:S02]  /*1670*/  ULOP3.LUT UR5, UR4, 0x3fff, URZ, 0xc0, !UPT ;  /* 0x00003fff04057892 */ /* 0x000fe4000f8ec03f */
[----:B------:R-:W-:-:S02]  /*1680*/  ULOP3.LUT UR4, UR42, 0x10000, URZ, 0xfc, !UPT ;  /* 0x000100002a047892 */ /* 0x000fc4000f8efc3f */
[----:B------:R-:W-:Y:S02]  /*1690*/  ULOP3.LUT UR5, UR5, 0x10000, URZ, 0xfc, !UPT ;  /* 0x0001000005057892 */ /* 0x000fe4000f8efc3f */
[----:B------:R-:W-:Y:S02]  /*16a0*/  ULEA UR20, UR37, UR4, 0xa ;  /* 0x0000000425147291 */ /* 0x000fe4000f8e503f */
[----:B------:R-:W-:Y:S01]  /*16b0*/  UIMAD UR6, UR37, 0x1c0, UR5 ;  /* 0x000001c0250678a4 */ /* 0x000fe2000f8e0205 */
[----:B------:R-:W-:Y:S01]  /*16c0*/  UMOV UR25, UR21 ;  /* 0x0000001500197c82 */ /* 0x000fe20008000000 */
[----:B------:R-:W-:Y:S02]  /*16d0*/  UMOV UR27, 0x80000020 ;  /* 0x80000020001b7882 */ /* 0x000fe40000000000 */
[----:B------:R-:W-:Y:S01]  /*16e0*/  UIADD3 UR14, UR6, 0x40, URZ ;  /* 0x00000040060e7890 */ /* 0x000fe2000fffe03f */
[----:B------:R-:W-:Y:S02]  /*16f0*/  UMOV UR12, UR20 ;  /* 0x00000014000c7c82 */ /* 0x000fe40008000000 */
[----:B------:R-:W-:Y:S01]  /*1700*/  UMOV UR22, UR6 ;  /* 0x0000000600167c82 */ /* 0x000fe20008000000 */
[----:B------:R-:W-:Y:S01]  /*1710*/  UIADD3 UR26, UR6, 0x80, URZ ;  /* 0x00000080061a7890 */ /* 0x000fe2000fffe03f */
[----:B------:R-:W-:Y:S01]  /*1720*/  HGMMA.64x16x16.F32 R128, gdesc[UR20], RZ, !UPT, gsb0 ;  /* 0x00200000148079f0 */ /* 0x000fe2000c0008ff */
[----:B------:R-:W-:Y:S01]  /*1730*/  UMOV UR24, UR20 ;  /* 0x0000001400187c82 */ /* 0x000fe20008000000 */
[----:B------:R-:W-:Y:S01]  /*1740*/  UIADD3 UR10, UR6, 0xc0, URZ ;  /* 0x000000c0060a7890 */ /* 0x000fe2000fffe03f */
[----:B------:R-:W-:Y:S01]  /*1750*/  UMOV UR8, UR20 ;  /* 0x0000001400087c82 */ /* 0x000fe20008000000 */
[----:B------:R-:W-:Y:S01]  /*1760*/  UMOV UR9, UR21 ;  /* 0x0000001500097c82 */ /* 0x000fe20008000000 */
[----:B------:R-:W-:Y:S01]  /*1770*/  UMOV UR11, 0x80000020 ;  /* 0x80000020000b7882 */ /* 0x000fe20000000000 */
        /* <DEDUP_REMOVED lines=13> */
[----:B------:R-:W-:-:S02]  /*1850*/  WARPGROUP.DEPBAR.LE gsb0, 0x0 ;  /* 0x00008000000079c5 */ /* 0x000fc40000010000 */
[----:B------:R-:W-:-:S06]  /*1860*/  WARPGROUP.ARRIVE ;  /* 0x00000000000079c5 */ /* 0x000fcc0000000000 */
[----:B------:R-:W-:Y:S01]  /*1870*/  HGMMA.64x16x16.F32 R112, gdesc[UR12], RZ, !UPT, gsb0 ;  /* 0x002000000c7079f0 */ /* 0x000fe2000c0008ff */
[----:B------:R-:W-:Y:S01]  /*1880*/  UIADD3 UR12, UR20, 0x2, URZ ;  /* 0x00000002140c7890 */ /* 0x000fe2000fffe03f */
[----:B------:R-:W-:Y:S02]  /*1890*/  UMOV UR13, 0x80000020 ;  /* 0x80000020000d7882 */ /* 0x000fe40000000000 */
[----:B------:R-:W-:Y:S01]  /*18a0*/  UMOV UR21, UR13 ;  /* 0x0000000d00157c82 */ /* 0x000fe20008000000 */
[----:B------:R-:W-:Y:S02]  /*18b0*/  WARPGROUP.DEPBAR.LE gsb0, 0x0 ;  /* 0x00008000000079c5 */ /* 0x000fe40000010000 */
[----:B------:R-:W-:-:S06]  /*18c0*/  WARPGROUP.ARRIVE ;  /* 0x00000000000079c5 */ /* 0x000fcc0000000000 */
[----:B------:R-:W-:Y:S03]  /*18d0*/  HGMMA.64x16x16.F32 R96, gdesc[UR24], RZ, !UPT, gsb0 ;  /* 0x00200000186079f0 */ /* 0x000fe6000c0008ff */
        /* <DEDUP_REMOVED lines=11> */
[----:B------:R-:W-:Y:S01]  /*1990*/  HGMMA.64x16x16.F32 R32, gdesc[UR32], RZ, !UPT, gsb0 ;  /* 0x00200000202079f0 */ /* 0x000fe2000c0008ff */
[----:B------:R-:W-:Y:S01]  /*19a0*/  UMOV UR32, UR7 ;  /* 0x0000000700207c82 */ /* 0x000fe20008000000 */
[----:B------:R-:W-:Y:S01]  /*19b0*/  UMOV UR33, 0x80000020 ;  /* 0x8000002000217882 */ /* 0x000fe20000000000 */
[----:B------:R-:W-:Y:S01]  /*19c0*/  UMOV UR28, UR32 ;  /* 0x00000020001c7c82 */ /* 0x000fe20008000000 */
[----:B------:R-:W-:Y:S01]  /*19d0*/  UMOV UR29, UR33 ;  /* 0x00000021001d7c82 */ /* 0x000fe20008000000 */
[----:B------:R-:W-:Y:S01]  /*19e0*/  UMOV UR16, UR32 ;  /* 0x0000002000107c82 */ /* 0x000fe20008000000 */
[----:B------:R-:W-:Y:S01]  /*19f0*/  UMOV UR17, UR33 ;  /* 0x0000002100117c82 */ /* 0x000fe20008000000 */
[----:B------:R-:W-:Y:S01]  /*1a00*/  UMOV UR8, UR32 ;  /* 0x0000002000087c82 */ /* 0x000fe20008000000 */
[----:B------:R-:W-:Y:S01]  /*1a10*/  UMOV UR9, UR33 ;  /* 0x0000002100097c82 */ /* 0x000fe20008000000 */
[----:B------:R-:W-:Y:S01]  /*1a20*/  UMOV UR24, UR32 ;  /* 0x0000002000187c82 */ /* 0x000fe20008000000 */
[----:B------:R-:W-:Y:S01]  /*1a30*/  UMOV UR25, UR33 ;  /* 0x0000002100197c82 */ /* 0x000fe20008000000 */
[----:B------:R-:W-:-:S02]  /*1a40*/  WARPGROUP.DEPBAR.LE gsb0, 0x0 ;  /* 0x00008000000079c5 */ /* 0x000fc40000010000 */
[----:B------:R-:W-:-:S06]  /*1a50*/  WARPGROUP.ARRIVE ;  /* 0x00000000000079c5 */ /* 0x000fcc0000000000 */
[----:B------:R-:W-:Y:S01]  /*1a60*/  HGMMA.64x16x16.F32 R24, gdesc[UR32], RZ, !UPT, gsb0 ;  /* 0x00200000201879f0 */ /* 0x000fe2000c0008ff */
[----:B------:R-:W-:Y:S01]  /*1a70*/  UMOV UR34, UR14 ;  /* 0x0000000e00227c82 */ /* 0x000fe20008000000 */
[----:B------:R-:W-:Y:S01]  /*1a80*/  UMOV UR35, UR15 ;  /* 0x0000000f00237c82 */ /* 0x000fe20008000000 */
[----:B------:R-:W-:Y:S01]  /*1a90*/  UIADD3 UR14, UR6, 0x2, URZ ;  /* 0x00000002060e7890 */ /* 0x000fe2000fffe03f */
[----:B------:R-:W-:Y:S01]  /*1aa0*/  UMOV UR15, 0x80000020 ;  /* 0x80000020000f7882 */ /* 0x000fe20000000000 */
[----:B------:R-:W-:Y:S02]  /*1ab0*/  WARPGROUP.DEPBAR.LE gsb0, 0x0 ;  /* 0x00008000000079c5 */ /* 0x000fe40000010000 */
[----:B------:R-:W-:-:S06]  /*1ac0*/  WARPGROUP.ARRIVE ;  /* 0x00000000000079c5 */ /* 0x000fcc0000000000 */
[----:B------:R-:W-:Y:S01]  /*1ad0*/  HGMMA.64x16x16.F32 R40, gdesc[UR28], RZ, !UPT, gsb0 ;  /* 0x002000001c2879f0 */ /* 0x000fe2000c0008ff */
[----:B------:R-:W-:Y:S01]  /*1ae0*/  UIADD3 UR30, UR6, 0xc2, URZ ;  /* 0x000000c2061e7890 */ /* 0x000fe2000fffe03f */
[----:B------:R-:W-:Y:S01]  /*1af0*/  UMOV UR28, UR12 ;  /* 0x0000000c001c7c82 */ /* 0x000fe20008000000 */
[----:B------:R-:W-:Y:S01]  /*1b00*/  UMOV UR29, UR13 ;  /* 0x0000000d001d7c82 */ /* 0x000fe20008000000 */
[----:B------:R-:W-:Y:S01]  /*1b10*/  UMOV UR31, 0x80000020 ;  /* 0x80000020001f7882 */ /* 0x000fe20000000000 */
[----:B------:R-:W-:Y:S02]  /*1b20*/  WARPGROUP.DEPBAR.LE gsb0, 0x0 ;  /* 0x00008000000079c5 */ /* 0x000fe40000010000 */
[----:B------:R-:W-:-:S06]  /*1b30*/  WARPGROUP.ARRIVE ;  /* 0x00000000000079c5 */ /* 0x000fcc0000000000 */
[----:B------:R-:W-:Y:S01]  /*1b40*/  HGMMA.64x16x16.F32 R56, gdesc[UR16], RZ, !UPT, gsb0 ;  /* 0x00200000103879f0 */ /* 0x000fe2000c0008ff */
[----:B------:R-:W-:Y:S01]  /*1b50*/  UMOV UR16, UR32 ;  /* 0x0000002000107c82 */ /* 0x000fe20008000000 */
[----:B------:R-:W-:Y:S01]  /*1b60*/  UMOV UR17, UR33 ;  /* 0x0000002100117c82 */ /* 0x000fe20008000000 */
        /* <DEDUP_REMOVED lines=32> */
[----:B------:R-:W-:-:S03]  /*1d70*/  UIADD3 UR6, UR20, 0x202, URZ ;  /* 0x0000020214067890 */ /* 0x000fc6000fffe03f */
[----:B------:R-:W-:Y:S01]  /*1d80*/  UMOV UR20, UR12 ;  /* 0x0000000c00147c82 */ /* 0x000fe20008000000 */
[----:B------:R-:W-:Y:S02]  /*1d90*/  WARPGROUP.DEPBAR.LE gsb0, 0x0 ;  /* 0x00008000000079c5 */ /* 0x000fe40000010000 */
[----:B------:R-:W-:-:S06]  /*1da0*/  WARPGROUP.ARRIVE ;  /* 0x00000000000079c5 */ /* 0x000fcc0000000000 */
[----:B------:R-:W-:Y:S03]  /*1db0*/  HGMMA.64x16x16.F32 R128, gdesc[UR12], R128, gsb0 ;  /* 0x002000000c8079f0 */ /* 0x000fe60008000880 */
        /* <DEDUP_REMOVED lines=17> */
[----:B------:R-:W-:Y:S01]  /*1ed0*/  HGMMA.64x16x16.F32 R32, gdesc[UR20], R32, gsb0 ;  /* 0x00200000142079f0 */ /* 0x000fe20008000820 */
        /* <DEDUP_REMOVED lines=36> */
[----:B------:R-:W-:Y:S05]  /*2120*/  @!P1 BRA `(.L_x_23) ;  /* 0x0000000c00509947 */ /* 0x000fea0003800000 */
[----:B------:R-:W-:Y:S01]  /*2130*/  UIADD3 UR6, UR37, 0x1, URZ ;  /* 0x0000000125067890 */ /* 0x000fe2000fffe03f */
[----:B------:R-:W-:Y:S02]  /*2140*/  IMAD.MOV.U32 R3, RZ, RZ, R0 ;  /* 0x000000ffff037224 */ /* 0x000fe400078e0000 */
[----:B01----:R-:W-:Y:S01]  /*2150*/  IMAD.U32 R4, RZ, RZ, UR37 ;  /* 0x00000025ff047e24 */ /* 0x003fe2000f8e00ff */
[----:B------:R-:W-:-:S04]  /*2160*/  UISETP.NE.AND UP0, UPT, UR6, 0x9, UPT ;  /* 0x000000090600788c */ /* 0x000fc8000bf05270 */
[----:B------:R-:W-:Y:S02]  /*2170*/  USEL UR7, URZ, 0x1, UP0 ;  /* 0x000000013f077887 */ /* 0x000fe40008000000 */
[----:B------:R-:W-:Y:S02]  /*2180*/  USEL UR6, UR6, URZ, UP0 ;  /* 0x0000003f06067287 */ /* 0x000fe40008000000 */
[----:B------:R-:W-:-:S06]  /*2190*/  ULOP3.LUT UR7, UR36, UR7, URZ, 0x3c, !UPT ;  /* 0x0000000724077292 */ /* 0x000fcc000f8e3c3f */
[----:B------:R-:W-:-:S07]  /*21a0*/  IMAD.U32 R7, RZ, RZ, UR7 ;  /* 0x00000007ff077e24 */ /* 0x000fce000f8e00ff */
.L_x_30:
[----:B------:R-:W-:Y:S05]  /*21b0*/  @!P0 BRA `(.L_x_24) ;  /* 0x0000000000048947 */ /* 0x000fea0003800000 */
[----:B------:R-:W-:Y:S01]  /*21c0*/  BPT.TRAP 0x1 ;  /* 0x000000040000795c */ /* 0x000fe20000300000 */
.L_x_24:
[----:B------:R-:W-:Y:S01]  /*21d0*/  ULEA UR7, UR6, UR39, 0x3 ;  /* 0x0000002706077291 */ /* 0x000fe2000f8e183f */
[----:B------:R-:W-:-:S08]  /*21e0*/  SHF.L.U32 R5, R7, 0x1f, RZ ;  /* 0x0000001f07057819 */ /* 0x000fd000000006ff */
[----:B------:R0:W1:Y:S01]  /*21f0*/  SYNCS.PHASECHK.TRANS64.TRYWAIT P1, [UR7], R5 ;  /* 0x00000005ff0075a7 */ /* 0x0000620008020147 */
[----:B------:R-:W-:Y:S05]  /*2200*/  @!P0 BRA `(.L_x_25) ;  /* 0x0000000000048947 */ /* 0x000fea0003800000 */
[----:B------:R-:W-:Y:S01]  /*2210*/  BPT.TRAP 0x1 ;  /* 0x000000040000795c */ /* 0x000fe20000300000 */
.L_x_25:
[----:B-1----:R-:W-:Y:S05]  /*2220*/  @P1 BRA `(.L_x_26) ;  /* 0x0000000000081947 */ /* 0x002fea0003800000 */
[----:B------:R-:W1:Y:S02]  /*2230*/  SYNCS.PHASECHK.TRANS64.TRYWAIT P1, [UR7], R5 ;  /* 0x00000005ff0075a7 */ /* 0x000e640008020147 */
[----:B-1----:R-:W-:Y:S05]  /*2240*/  @!P1 BRA `(.L_x_27) ;  /* 0x0000009c00089947 */ /* 0x002fea0003800000 */
.L_x_26:
[----:B------:R-:W-:Y:S01]  /*2250*/  ULEA UR7, UR6, UR4, 0xa ;  /* 0x0000000406077291 */ /* 0x000fe2000f8e503f */
[----:B------:R-:W-:Y:S01]  /*2260*/  WARPGROUP.ARRIVE ;  /* 0x00000000000079c5 */ /* 0x000fe20000000000 */
[----:B------:R-:W-:Y:S01]  /*2270*/  UIMAD UR42, UR6, 0x1c0, UR5 ;  /* 0x000001c0062a78a4 */ /* 0x000fe2000f8e0205 */
[----:B------:R-:W-:Y:S01]  /*2280*/  UMOV UR9, 0x80000020 ;  /* 0x8000002000097882 */ /* 0x000fe20000000000 */
[----:B------:R-:W-:Y:S02]  /*2290*/  UMOV UR11, 0x80000020 ;  /* 0x80000020000b7882 */ /* 0x000fe40000000000 */
[----:B------:R-:W-:Y:S01]  /*22a0*/  UIADD3 UR14, UR42, 0x40, URZ ;  /* 0x000000402a0e7890 */ /* 0x000fe2000fffe03f */
[----:B------:R-:W-:Y:S02]  /*22b0*/  UMOV UR8, UR7 ;  /* 0x0000000700087c82 */ /* 0x000fe40008000000 */
[----:B------:R-:W-:Y:S01]  /*22c0*/  UMOV UR10, UR42 ;  /* 0x0000002a000a7c82 */ /* 0x000fe20008000000 */
[----:B------:R-:W-:Y:S01]  /*22d0*/  UMOV UR12, UR8 ;  /* 0x00000008000c7c82 */ /* 0x000fe20008000000 */
[----:B------:R-:W-:Y:S01]  /*22e0*/  HGMMA.64x16x16.F32 R128, gdesc[UR8], R128, gsb0 ;  /* 0x00200000088079f0 */ /* 0x000fe20008000880 */
        /* <DEDUP_REMOVED lines=23> */
[----:B------:R-:W-:Y:S01]  /*2460*/  UMOV UR9, 0x80000020 ;  /* 0x8000002000097882 */ /* 0x000fe20000000000 */
[----:B------:R-:W-:-:S02]  /*2470*/  WARPGROUP.DEPBAR.LE gsb0, 0x0 ;  /* 0x00008000000079c5 */ /* 0x000fc40000010000 */
[----:B------:R-:W-:-:S06]  /*2480*/  WARPGROUP.ARRIVE ;  /* 0x00000000000079c5 */ /* 0x000fcc0000000000 */
[----:B------:R-:W-:Y:S01]  /*2490*/  HGMMA.64x16x16.F32 R112, gdesc[UR12], R112, gsb0 ;  /* 0x002000000c7079f0 */ /* 0x000fe20008000870 */
[----:B------:R-:W-:Y:S02]  /*24a0*/  UIADD3 UR12, UR7, 0x200, URZ ;  /* 0x00000200070c7890 */ /* 0x000fe4000fffe03f */
[----:B------:R-:W-:Y:S01]  /*24b0*/  UIADD3 UR7, UR7, 0x202, URZ ;  /* 0x0000020207077890 */ /* 0x000fe2000fffe03f */
        /* <DEDUP_REMOVED lines=29> */
[----:B------:R-:W-:Y:S01]  /*2690*/  HGMMA.64x16x16.F32 R24, gdesc[UR32], R24, gsb0 ;  /* 0x00200000201879f0 */ /* 0x000fe20008000818 */
[----:B------:R-:W-:Y:S01]  /*26a0*/  UMOV UR34, UR10 ;  /* 0x0000000a00227c82 */ /* 0x000fe20008000000 */
[----:B------:R-:W-:Y:S01]  /*26b0*/  UMOV UR35, UR11 ;  /* 0x0000000b00237c82 */ /* 0x000fe20008000000 */
[----:B------:R-:W-:Y:S01]  /*26c0*/  UMOV UR11, 0x80000020 ;  /* 0x80000020000b7882 */ /* 0x000fe20000000000 */
[----:B------:R-:W-:Y:S02]  /*26d0*/  WARPGROUP.DEPBAR.LE gsb0, 0x0 ;  /* 0x00008000000079c5 */ /* 0x000fe40000010000 */
[----:B------:R-:W-:-:S06]  /*26e0*/  WARPGROUP.ARRIVE ;  /* 0x00000000000079c5 */ /* 0x000fcc0000000000 */
[----:B------:R-:W-:Y:S01]  /*26f0*/  HGMMA.64x16x16.F32 R40, gdesc[UR28], R40, gsb0 ;  /* 0x002000001c2879f0 */ /* 0x000fe20008000828 */
[----:B------:R-:W-:Y:S01]  /*2700*/  UIADD3 UR30, UR42, 0x142, URZ ;  /* 0x000001422a1e7890 */ /* 0x000fe2000fffe03f */
        /* <DEDUP_REMOVED lines=20> */
[----:B------:R-:W-:Y:S02]  /*2850*/  UIADD3 UR16, UR42, 0x2, URZ ;  /* 0x000000022a107890 */ /* 0x000fe4000fffe03f */
[----:B------:R-:W-:Y:S01]  /*2860*/  UIADD3 UR18, UR42, 0x82, URZ ;  /* 0x000000822a127890 */ /* 0x000fe2000fffe03f */
[----:B------:R-:W-:Y:S01]  /*2870*/  UMOV UR17, UR9 ;  /* 0x0000000900117c82 */ /* 0x000fe20008000000 */
[----:B------:R-:W-:-:S03]  /*2880*/  UMOV UR19, 0x80000020 ;  /* 0x8000002000137882 */ /* 0x000fc60000000000 */
[----:B------:R-:W-:Y:S01]  /*2890*/  UMOV UR10, UR16 ;  /* 0x00000010000a7c82 */ /* 0x000fe20008000000 */
[----:B------:R-:W-:Y:S01]  /*28a0*/  UMOV UR16, UR8 ;  /* 0x0000000800107c82 */ /* 0x000fe20008000000 */
        /* <DEDUP_REMOVED lines=72> */
[----:B------:R-:W-:Y:S01]  /*2d30*/  BPT.TRAP 0x1 ;  /* 0x000000040000795c */ /* 0x000fe20000300000 */
.L_x_28:
[----:B------:R-:W-:-:S13]  /*2d40*/  ISETP.NE.AND P1, PT, R23, RZ, PT ;  /* 0x000000ff1700720c */ /* 0x000fda0003f25270 */
[----:B01----:R-:W-:-:S05]  /*2d50*/  @P1 LEA R5, R4, UR39, 0x3 ;  /* 0x0000002704051c11 */ /* 0x003fca000f8e18ff */
[----:B------:R-:W-:-:S05]  /*2d60*/  @P1 VIADD R5, R5, 0x48 ;  /* 0x0000004805051836 */ /* 0x000fca0000000000 */
[----:B------:R-:W-:-:S04]  /*2d70*/  @P1 PRMT R5, R22, 0x654, R5 ;  /* 0x0000065416051816 */ /* 0x000fc80000000005 */
[----:B------:R0:W-:Y:S01]  /*2d80*/  @P1 SYNCS.ARRIVE.TRANS64.RED.A1T0 RZ, [R5+URZ], RZ ;  /* 0x000000ff05ff19a7 */ /* 0x0001e2000810043f */
[----:B------:R-:W-:-:S13]  /*2d90*/  ISETP.GT.U32.AND P1, PT, R19, 0x1, PT ;  /* 0x000000011300780c */ /* 0x000fda0003f24070 */
[----:B0-----:R-:W-:Y:S05]  /*2da0*/  @P1 BRA `(.L_x_29) ;  /* 0x0000000000041947 */ /* 0x001fea0003800000 */
[----:B------:R-:W-:Y:S01]  /*2db0*/  BPT.TRAP 0x1 ;  /* 0x000000040000795c */ /* 0x000fe20000300000 */
.L_x_29:
[----:B------:R-:W-:Y:S01]  /*2dc0*/  UIADD3 UR6, UR6, 0x1, URZ ;  /* 0x0000000106067890 */ /* 0x000fe2000fffe03f */
[C---:B------:R-:W-:Y:S01]  /*2dd0*/  ISETP.GT.AND P2, PT, R3.reuse, 0x1, PT ;  /* 0x000000010300780c */ /* 0x040fe20003f44270 */
[----:B------:R-:W-:Y:S02]  /*2de0*/  VIADD R4, R4, 0x1 ;  /* 0x0000000104047836 */ /* 0x000fe40000000000 */
[----:B------:R-:W-:Y:S01]  /*2df0*/  UISETP.NE.AND UP0, UPT, UR6, 0x9, UPT ;  /* 0x000000090600788c */ /* 0x000fe2000bf05270 */
[----:B------:R-:W-:Y:S02]  /*2e00*/  VIADD R3, R3, 0xffffffff ;  /* 0xffffffff03037836 */ /* 0x000fe40000000000 */
[C---:B------:R-:W-:Y:S01]  /*2e10*/  ISETP.NE.AND P1, PT, R4.reuse, 0x9, PT ;  /* 0x000000090400780c */ /* 0x040fe20003f25270 */
[----:B------:R-:W-:Y:S02]  /*2e20*/  USEL UR7, URZ, 0x1, UP0 ;  /* 0x000000013f077887 */ /* 0x000fe40008000000 */
[----:B------:R-:W-:Y:S01]  /*2e30*/  USEL UR6, UR6, URZ, UP0 ;  /* 0x0000003f06067287 */ /* 0x000fe20008000000 */
[----:B------:R-:W-:-:S03]  /*2e40*/  SEL R4, R4, RZ, P1 ;  /* 0x000000ff04047207 */ /* 0x000fc60000800000 */
[----:B------:R-:W-:Y:S01]  /*2e50*/  LOP3.LUT R7, R7, UR7, RZ, 0x3c, !PT ;  /* 0x0000000707077c12 */ /* 0x000fe2000f8e3cff */
[----:B------:R-:W-:Y:S07]  /*2e60*/  @P2 BRA `(.L_x_30) ;  /* 0xfffffff000d02947 */ /* 0x000fee000383ffff */
.L_x_23:
[----:B------:R-:W2:Y:S02]  /*2e70*/  LDC R3, c[0x0][0x28c] ;  /* 0x0000a300ff037b82 */ /* 0x000ea40000000800 */
[----:B--2---:R-:W-:-:S13]  /*2e80*/  ISETP.GE.AND P1, PT, R3, 0x1, PT ;  /* 0x000000010300780c */ /* 0x004fda0003f26270 */
[----:B------:R-:W-:Y:S05]  /*2e90*/  @!P1 BRA `(.L_x_31) ;  /* 0x0000000000389947 */ /* 0x000fea0003800000 */
[----:B------:R-:W-:Y:S05]  /*2ea0*/  @!P0 BRA `(.L_x_32) ;  /* 0x0000000000048947 */ /* 0x000fea0003800000 */
[----:B------:R-:W-:Y:S01]  /*2eb0*/  BPT.TRAP 0x1 ;  /* 0x000000040000795c */ /* 0x000fe20000300000 */
.L_x_32:
[----:B------:R-:W-:-:S13]  /*2ec0*/  ISETP.NE.AND P0, PT, R23, RZ, PT ;  /* 0x000000ff1700720c */ /* 0x000fda0003f05270 */
[----:B------:R-:W-:-:S04]  /*2ed0*/  @P0 VIADD R0, R0, UR37 ;  /* 0x0000002500000c36 */ /* 0x000fc80008000000 */
[----:B01----:R-:W-:-:S05]  /*2ee0*/  @P0 IMAD.WIDE.U32 R4, R0, 0x38e38e39, RZ ;  /* 0x38e38e3900040825 */ /* 0x003fca00078e00ff */
[----:B------:R-:W-:-:S05]  /*2ef0*/  @P0 SHF.R.U32.HI R5, RZ, 0x1, R5 ;  /* 0x00000001ff050819 */ /* 0x000fca0000011605 */
[----:B------:R-:W-:-:S05]  /*2f00*/  @P0 IMAD R0, R5, -0x9, R0 ;  /* 0xfffffff705000824 */ /* 0x000fca00078e0200 */
[----:B------:R-:W-:-:S05]  /*2f10*/  @P0 LEA R0, R0, UR39, 0x3 ;  /* 0x0000002700000c11 */ /* 0x000fca000f8e18ff */
[----:B------:R-:W-:-:S05]  /*2f20*/  @P0 VIADD R3, R0, 0x48 ;  /* 0x0000004800030836 */ /* 0x000fca0000000000 */
[----:B------:R-:W-:-:S04]  /*2f30*/  @P0 PRMT R3, R22, 0x654, R3 ;  /* 0x0000065416030816 */ /* 0x000fc80000000003 */
[----:B------:R2:W-:Y:S01]  /*2f40*/  @P0 SYNCS.ARRIVE.TRANS64.RED.A1T0 RZ, [R3+URZ], RZ ;  /* 0x000000ff03ff09a7 */ /* 0x0005e2000810043f */
[----:B------:R-:W-:-:S13]  /*2f50*/  ISETP.GT.U32.AND P0, PT, R19, 0x1, PT ;  /* 0x000000011300780c */ /* 0x000fda0003f04070 */
[----:B--2---:R-:W-:Y:S05]  /*2f60*/  @P0 BRA `(.L_x_31) ;  /* 0x0000000000040947 */ /* 0x004fea0003800000 */
[----:B------:R-:W-:Y:S01]  /*2f70*/  BPT.TRAP 0x1 ;  /* 0x000000040000795c */ /* 0x000fe20000300000 */
.L_x_31:
[----:B------:R-:W2:Y:S01]  /*2f80*/  LDC R7, c[0x0][0x288] ;  /* 0x0000a200ff077b82 */ /* 0x000ea20000000800 */
[--C-:B------:R-:W-:Y:S01]  /*2f90*/  SHF.R.U32.HI R0, RZ, 0x2, R18.reuse ;  /* 0x00000002ff007819 */ /* 0x100fe20000011612 */
[----:B------:R-:W-:Y:S01]  /*2fa0*/  IMAD R13, R140, 0x70, RZ ;  /* 0x000000708c0d7824 */ /* 0x000fe200078e02ff */
[----:B01----:R-:W-:Y:S01]  /*2fb0*/  SHF.R.U32.HI R5, RZ, 0x7, R18 ;  /* 0x00000007ff057819 */ /* 0x003fe20000011612 */
[----:B------:R-:W-:Y:S01]  /*2fc0*/  UIADD3 UR37, UR38, UR37, URZ ;  /* 0x0000002526257290 */ /* 0x000fe2000fffe03f */
[----:B------:R-:W-:Y:S01]  /*2fd0*/  LOP3.LUT R3, R0, 0x7, RZ, 0xc0, !PT ;  /* 0x0000000700037812 */ /* 0x000fe200078ec0ff */
[C---:B------:R-:W-:Y:S01]  /*2fe0*/  IMAD.SHL.U32 R10, R18.reuse, 0x2, RZ ;  /* 0x00000002120a7824 */ /* 0x040fe200078e00ff */
[----:B------:R-:W-:Y:S01]  /*2ff0*/  LOP3.LUT R0, R5, 0x1, RZ, 0xc0, !PT ;  /* 0x0000000105007812 */ /* 0x000fe200078ec0ff */
[----:B------:R-:W-:Y:S01]  /*3000*/  UISETP.GT.U32.AND UP0, UPT, UR37, 0x8, UPT ;  /* 0x000000082500788c */ /* 0x000fe2000bf04070 */
[----:B------:R-:W-:Y:S01]  /*3010*/  LOP3.LUT R4, R18, 0x60, RZ, 0xc0, !PT ;  /* 0x0000006012047812 */ /* 0x000fe200078ec0ff */
[----:B------:R-:W-:Y:S01]  /*3020*/  ULDC UR7, c[0x0][0x284] ;  /* 0x0000a10000077ab9 */ /* 0x000fe20000000800 */
[----:B------:R-:W-:Y:S01]  /*3030*/  UISETP.GE.U32.AND UP1, UPT, UR38, 0x9, UPT ;  /* 0x000000092600788c */ /* 0x000fe2000bf26070 */
[----:B------:R-:W-:Y:S01]  /*3040*/  IMAD.SHL.U32 R8, R0, 0x40, RZ ;  /* 0x0000004000087824 */ /* 0x000fe200078e00ff */
[----:B------:R-:W-:Y:S01]  /*3050*/  SHF.R.U32.HI R6, RZ, 0x1, R4 ;  /* 0x00000001ff067819 */ /* 0x000fe20000011604 */
[----:B------:R-:W-:Y:S01]  /*3060*/  UISETP.LT.U32.AND UP0, UPT, UR38, 0x9, UP0 ;  /* 0x000000092600788c */ /* 0x000fe20008701070 */
[----:B------:R-:W-:Y:S01]  /*3070*/  LOP3.LUT R4, R18, 0x3, RZ, 0xc0, !PT ;  /* 0x0000000312047812 */ /* 0x000fe200078ec0ff */
[----:B------:R-:W-:Y:S01]  /*3080*/  ULDC.64 UR8, c[0x0][0x5d0] ;  /* 0x0001740000087ab9 */ /* 0x000fe20000000a00 */
[--C-:B------:R-:W-:Y:S01]  /*3090*/  IADD3 R5, RZ, -R6, -R3.reuse ;  /* 0x80000006ff057210 */ /* 0x100fe20007ffe803 */
[----:B------:R-:W-:Y:S01]  /*30a0*/  UIMAD.WIDE.U32 UR4, UR37, 0x38e38e39, URZ ;  /* 0x38e38e39250478a5 */ /* 0x000fe2000f8e003f */
[----:B------:R-:W-:Y:S01]  /*30b0*/  LOP3.LUT R149, R8, 0x40, R3, 0xe2, !PT ;  /* 0x0000004008957812 */ /* 0x000fe200078ee203 */
[----:B------:R-:W-:Y:S01]  /*30c0*/  IMAD.SHL.U32 R3, R138, 0x100, RZ ;  /* 0x000001008a037824 */ /* 0x000fe200078e00ff */
[----:B------:R-:W-:Y:S01]  /*30d0*/  SHF.R.S32.HI R15, RZ, 0x1f, R137 ;  /* 0x0000001fff0f7819 */ /* 0x000fe20000011489 */
[----:B------:R-:W-:Y:S01]  /*30e0*/  USEL UR6, URZ, 0x1, !UP0 ;  /* 0x000000013f067887 */ /* 0x000fe2000c000000 */
[C---:B------:R-:W-:Y:S01]  /*30f0*/  LOP3.LUT R10, R13.reuse, 0x6, R10, 0xf8, !PT ;  /* 0x000000060d0a7812 */ /* 0x040fe200078ef80a */
[----:B--2---:R-:W-:Y:S01]  /*3100*/  IMAD R12, R4, -0x2, R7 ;  /* 0xfffffffe040c7824 */ /* 0x004fe200078e0207 */
[----:B------:R-:W-:Y:S01]  /*3110*/  ISETP.GE.AND P0, PT, R13, R7, PT ;  /* 0x000000070d00720c */ /* 0x000fe20003f06270 */
[----:B------:R-:W-:Y:S01]  /*3120*/  IMAD R4, R15, UR8, RZ ;  /* 0x000000080f047c24 */ /* 0x000fe2000f8e02ff */
[----:B------:R-:W-:Y:S01]  /*3130*/  SHF.R.S32.HI R11, RZ, 0x1f, R10 ;  /* 0x0000001fff0b7819 */ /* 0x000fe2000001140a */
[----:B------:R-:W-:Y:S01]  /*3140*/  IMAD R0, R0, -0x40, R5 ;  /* 0xffffffc000007824 */ /* 0x000fe200078e0205 */
[C---:B------:R-:W-:Y:S01]  /*3150*/  ISETP.GE.OR P0, PT, R3.reuse, UR7, P0 ;  /* 0x0000000703007c0c */ /* 0x040fe20008706670 */
[----:B------:R-:W-:Y:S01]  /*3160*/  USHF.R.U32.HI UR4, URZ, 0x1, UR5 ;  /* 0x000000013f047899 */ /* 0x000fe20008011605 */
[----:B------:R-:W-:Y:S01]  /*3170*/  IMAD.WIDE R8, R138, 0x100, RZ ;  /* 0x000001008a087825 */ /* 0x000fe200078e02ff */
[----:B------:R-:W-:Y:S01]  /*3180*/  ULOP3.LUT UR36, UR36, UR6, URZ, 0x3c, !UPT ;  /* 0x0000000624247292 */ /* 0x000fe2000f8e3c3f */
[----:B------:R-:W-:Y:S01]  /*3190*/  IADD3 R0, -R3, UR7, R0 ;  /* 0x0000000703007c10 */ /* 0x000fe2000fffe100 */
[----:B------:R-:W-:Y:S01]  /*31a0*/  UIMAD UR37, UR4, -0x9, UR37 ;  /* 0xfffffff7042578a4 */ /* 0x000fe2000f8e0225 */
[C---:B------:R-:W-:Y:S01]  /*31b0*/  IMAD R7, R137.reuse, UR9, R4 ;  /* 0x0000000989077c24 */ /* 0x040fe2000f8e0204 */
[----:B------:R-:W-:Y:S01]  /*31c0*/  @UP1 ULOP3.LUT UR36, UR36, 0x1, UR4, 0x78, !UPT ;  /* 0x0000000124241892 */ /* 0x000fe2000f8e7804 */
[----:B------:R-:W-:Y:S01]  /*31d0*/  IMAD.WIDE.U32 R4, R137, UR8, R10 ;  /* 0x0000000889047c25 */ /* 0x000fe2000f8e000a */
[----:B------:R-:W-:-:S03]  /*31e0*/  LOP3.LUT R149, R8, R149, R6, 0xfe, !PT ;  /* 0x0000009508957212 */ /* 0x000fc600078efe06 */
[----:B------:R-:W-:Y:S02]  /*31f0*/  IMAD.IADD R7, R5, 0x1, R7 ;  /* 0x0000000105077824 */ /* 0x000fe400078e0207 */
[----:B------:R-:W-:Y:S02]  /*3200*/  IMAD.IADD R3, R12, 0x1, -R13 ;  /* 0x000000010c037824 */ /* 0x000fe400078e0a0d */
[----:B------:R-:W-:Y:S02]  /*3210*/  IMAD.MOV.U32 R138, RZ, RZ, -0x1 ;  /* 0xffffffffff8a7424 */ /* 0x000fe400078e00ff */
[----:B------:R-:W-:Y:S01]  /*3220*/  IMAD.MOV.U32 R6, RZ, RZ, R4 ;  /* 0x000000ffff067224 */ /* 0x000fe200078e0004 */
[----:B------:R-:W-:Y:S06]  /*3230*/  @P0 BRA `(.L_x_33) ;  /* 0x0000006c00380947 */ /* 0x000fec0003800000 */
[----:B------:R-:W0:Y:S01]  /*3240*/  LDC.64 R4, c[0x0][0x5c8] ;  /* 0x00017200ff047b82 */ /* 0x000e220000000a00 */
[----:B-----5:R-:W-:Y:S01]  /*3250*/  FSETP.NEU.AND P2, PT, R139, RZ, PT ;  /* 0x000000ff8b00720b */ /* 0x020fe20003f4d000 */
[----:B------:R-:W-:Y:S01]  /*3260*/  BSSY B0, `(.L_x_33) ;  /* 0x00006cb000007945 */ /* 0x000fe20003800000 */
[----:B------:R-:W-:-:S04]  /*3270*/  ISETP.GT.AND P0, PT, R3, RZ, PT ;  /* 0x000000ff0300720c */ /* 0x000fc80003f04270 */
[----:B------:R-:W-:Y:S01]  /*3280*/  ISETP.GT.AND P1, PT, R0, RZ, P0 ;  /* 0x000000ff0000720c */ /* 0x000fe20000724270 */
[-C--:B0-----:R-:W-:Y:S02]  /*3290*/  IMAD R12, R9, R4.reuse, RZ ;  /* 0x00000004090c7224 */ /* 0x081fe400078e02ff */
[----:B------:R-:W-:-:S04]  /*32a0*/  IMAD.WIDE.U32 R144, R149, R4, R6 ;  /* 0x0000000495907225 */ /* 0x000fc800078e0006 */
[----:B------:R-:W-:-:S04]  /*32b0*/  IMAD R7, R149, R5, R12 ;  /* 0x0000000595077224 */ /* 0x000fc800078e020c */
[----:B------:R-:W-:Y:S01]  /*32c0*/  IMAD.IADD R153, R145, 0x1, R7 ;  /* 0x0000000191997824 */ /* 0x000fe200078e0207 */
[----:B------:R-:W-:Y:S06]  /*32d0*/  @!P2 BRA `(.L_x_34) ;  /* 0x0000004c0044a947 */ /* 0x000fec0003800000 */
[----:B------:R-:W0:Y:S01]  /*32e0*/  LDC.64 R20, c[0x0][0x5b8] ;  /* 0x00016e00ff147b82 */ /* 0x000e220000000a00 */
[----:B------:R-:W-:-:S07]  /*32f0*/  ULDC.64 UR4, c[0x0][0x5c0] ;  /* 0x0001700000047ab9 */ /* 0x000fce0000000a00 */
[----:B------:R-:W1:Y:S08]  /*3300*/  LDC.64 R140, c[0x0][0x5b0] ;  /* 0x00016c00ff8c7b82 */ /* 0x000e700000000a00 */
[----:B------:R-:W2:Y:S01]  /*3310*/  LDC.64 R12, c[0x0][0x5a8] ;  /* 0x00016a00ff0c7b82 */ /* 0x000ea20000000a00 */
[-C--:B0-----:R-:W-:Y:S02]  /*3320*/  IMAD R6, R15, R20.reuse, RZ ;  /* 0x000000140f067224 */ /* 0x081fe400078e02ff */
[----:B------:R-:W-:-:S04]  /*3330*/  IMAD.WIDE.U32 R142, R137, R20, R10 ;  /* 0x00000014898e7225 */ /* 0x000fc800078e000a */
[----:B------:R-:W-:Y:S02]  /*3340*/  IMAD R21, R137, R21, R6 ;  /* 0x0000001589157224 */ /* 0x000fe400078e0206 */
[-C--:B-1----:R-:W-:Y:S02]  /*3350*/  IMAD R8, R9, R140.reuse, RZ ;  /* 0x0000008c09087224 */ /* 0x082fe400078e02ff */
[----:B------:R-:W-:Y:S02]  /*3360*/  IMAD.IADD R147, R143, 0x1, R21 ;  /* 0x000000018f937824 */ /* 0x000fe400078e0215 */
[----:B------:R-:W-:Y:S02]  /*3370*/  IMAD.MOV.U32 R146, RZ, RZ, R142 ;  /* 0x000000ffff927224 */ /* 0x000fe400078e008e */
[C---:B------:R-:W-:Y:S02]  /*3380*/  IMAD R151, R149.reuse, R141, R8 ;  /* 0x0000008d95977224 */ /* 0x040fe400078e0208 */
[----:B------:R-:W-:-:S04]  /*3390*/  IMAD.WIDE.U32 R6, R149, R140, R146 ;  /* 0x0000008c95067225 */ /* 0x000fc800078e0092 */
[----:B------:R-:W-:Y:S01]  /*33a0*/  IMAD.IADD R7, R7, 0x1, R151 ;  /* 0x0000000107077824 */ /* 0x000fe200078e0297 */
[----:B--2---:R-:W-:-:S04]  /*33b0*/  LEA R8, P2, R6, R12, 0x1 ;  /* 0x0000000c06087211 */ /* 0x004fc800078408ff */
[----:B------:R-:W-:-:S05]  /*33c0*/  LEA.HI.X R9, R6, R13, R7, 0x1, P2 ;  /* 0x0000000d06097211 */ /* 0x000fca00010f0c07 */
[----:B------:R0:W2:Y:S01]  /*33d0*/  @P1 LDG.E.LTC128B.U16 R150, desc[UR40][R8.64] ;  /* 0x0000002808961981 */ /* 0x0000a2000c1e1520 */
[----:B------:R-:W-:Y:S01]  /*33e0*/  ISETP.GT.AND P3, PT, R3, 0x1, PT ;  /* 0x000000010300780c */ /* 0x000fe20003f64270 */
[----:B------:R-:W-:Y:S01]  /*33f0*/  IMAD.WIDE.U32 R14, R149, R140, R10 ;  /* 0x0000008c950e7225 */ /* 0x000fe200078e000a */
[----:B------:R-:W-:Y:S01]  /*3400*/  BSSY B1, `(.L_x_35) ;  /* 0x0000012000017945 */ /* 0x000fe20003800000 */
[----:B------:R-:W-:Y:S02]  /*3410*/  SHF.L.U64.HI R145, R140, 0x3, R141 ;  /* 0x000000038c917819 */ /* 0x000fe4000001028d */
[----:B------:R-:W-:Y:S02]  /*3420*/  IMAD.IADD R15, R151, 0x1, R15 ;  /* 0x00000001970f7824 */ /* 0x000fe400078e020f */
[----:B------:R-:W-:-:S04]  /*3430*/  IMAD.WIDE.U32 R14, R137, R20, R14 ;  /* 0x00000014890e7225 */ /* 0x000fc800078e000e */
[----:B0-----:R-:W-:Y:S01]  /*3440*/  IMAD.IADD R9, R21, 0x1, R15 ;  /* 0x0000000115097824 */ /* 0x001fe200078e020f */
[----:B------:R-:W-:-:S04]  /*3450*/  LEA R8, P4, R14, R12, 0x1 ;  /* 0x0000000c0e087211 */ /* 0x000fc800078808ff */
[----:B------:R-:W-:Y:S01]  /*3460*/  LEA.HI.X R9, R14, R13, R9, 0x1, P4 ;  /* 0x0000000d0e097211 */ /* 0x000fe200020f0c09 */
[----:B--2---:R-:W-:-:S05]  /*3470*/  HADD2.F32 R6, -RZ, R150.H0_H0 ;  /* 0x20000096ff067230 */ /* 0x004fca0000004100 */
[----:B------:R-:W-:Y:S01]  /*3480*/  FMUL R7, R6, R139 ;  /* 0x0000008b06077220 */ /* 0x000fe20000400000 */
[----:B------:R-:W-:-:S03]  /*3490*/  LEA R6, P2, R144, UR4, 0x1 ;  /* 0x0000000490067c11 */ /* 0x000fc6000f8408ff */
[----:B------:R-:W-:Y:S01]  /*34a0*/  FFMA R128, R128, R136, R7 ;  /* 0x0000008880807223 */ /* 0x000fe20000000007 */
[----:B------:R-:W-:Y:S01]  /*34b0*/  LEA.HI.X R7, R144, UR5, R153, 0x1, P2 ;  /* 0x0000000590077c11 */ /* 0x000fe200090f0c99 */
[----:B------:R-:W-:Y:S01]  /*34c0*/  IMAD.SHL.U32 R144, R140, 0x8, RZ ;  /* 0x000000088c907824 */ /* 0x000fe200078e00ff */
[----:B------:R-:W-:Y:S02]  /*34d0*/  ISETP.GT.AND P2, PT, R0, RZ, P3 ;  /* 0x000000ff0000720c */ /* 0x000fe40001f44270 */
[----:B------:R-:W-:-:S05]  /*34e0*/  F2FP.F16.F32.PACK_AB R128, RZ, R128 ;  /* 0x00000080ff80723e */ /* 0x000fca00000000ff */
[----:B------:R0:W-:Y:S06]  /*34f0*/  @P1 STG.E.U16 desc[UR40][R6.64], R128 ;  /* 0x0000008006001986 */ /* 0x0001ec000c101528 */
[----:B------:R-:W-:Y:S05]  /*3500*/  @!P2 BRA `(.L_x_36) ;  /* 0x000000000004a947 */ /* 0x000fea0003800000 */
[----:B------:R1:W5:Y:S02]  /*3510*/  LDG.E.LTC128B.U16 R150, desc[UR40][R8.64+0x2] ;  /* 0x0000022808967981 */ /* 0x000364000c1e1520 */
.L_x_36:
[----:B------:R-:W-:Y:S05]  /*3520*/  BSYNC B1 ;  /* 0x0000000000017941 */ /* 0x000fea0003800000 */
.L_x_35:
[----:B-----5:R-:W-:Y:S01]  /*3530*/  HADD2.F32 R14, -RZ, R150.H0_H0 ;  /* 0x20000096ff0e7230 */ /* 0x020fe20000004100 */
[----:B------:R-:W-:Y:S01]  /*3540*/  ISETP.GT.AND P1, PT, R0, 0x8, P0 ;  /* 0x000000080000780c */ /* 0x000fe20000724270 */
[----:B------:R-:W-:-:S04]  /*3550*/  IMAD.WIDE.U32 R158, R149, R140, R144 ;  /* 0x0000008c959e7225 */ /* 0x000fc800078e0090 */
[----:B------:R-:W-:Y:S01]  /*3560*/  FMUL R14, R14, R139 ;  /* 0x0000008b0e0e7220 */ /* 0x000fe20000400000 */
[----:B------:R-:W-:Y:S01]  /*3570*/  IMAD.IADD R161, R151, 0x1, R159 ;  /* 0x0000000197a17824 */ /* 0x000fe200078e029f */
[----:B------:R-:W-:Y:S02]  /*3580*/  IADD3 R15, P4, R142, R158, RZ ;  /* 0x0000009e8e0f7210 */ /* 0x000fe40007f9e0ff */
[----:B------:R-:W-:-:S03]  /*3590*/  FFMA R129, R129, R136, R14 ;  /* 0x0000008881817223 */ /* 0x000fc6000000000e */
[----:B0-----:R-:W-:Y:S01]  /*35a0*/  IMAD.X R128, R161, 0x1, R147, P4 ;  /* 0x00000001a1807824 */ /* 0x001fe200020e0693 */
[C---:B------:R-:W-:Y:S02]  /*35b0*/  LEA R14, P4, R15.reuse, R12, 0x1 ;  /* 0x0000000c0f0e7211 */ /* 0x040fe400078808ff */
[----:B------:R-:W-:Y:S02]  /*35c0*/  F2FP.F16.F32.PACK_AB R129, RZ, R129 ;  /* 0x00000081ff81723e */ /* 0x000fe400000000ff */
[----:B------:R-:W-:Y:S02]  /*35d0*/  LEA.HI.X R15, R15, R13, R128, 0x1, P4 ;  /* 0x0000000d0f0f7211 */ /* 0x000fe400020f0c80 */
[----:B------:R-:W-:-:S05]  /*35e0*/  PRMT R152, R129, 0x7610, R152 ;  /* 0x0000761081987816 */ /* 0x000fca0000000098 */
[----:B------:R0:W-:Y:S04]  /*35f0*/  @P2 STG.E.U16 desc[UR40][R6.64+0x2], R152 ;  /* 0x0000029806002986 */ /* 0x0001e8000c101528 */
[----:B------:R2:W3:Y:S01]  /*3600*/  @P1 LDG.E.LTC128B.U16 R150, desc[UR40][R14.64] ;  /* 0x000000280e961981 */ /* 0x0004e2000c1e1520 */
[C---:B------:R-:W-:Y:S01]  /*3610*/  IMAD.SHL.U32 R153, R4.reuse, 0x10, RZ ;  /* 0x0000001004997824 */ /* 0x040fe200078e00ff */
[----:B------:R-:W-:Y:S01]  /*3620*/  SHF.L.U64.HI R155, R4, 0x4, R5 ;  /* 0x00000004049b7819 */ /* 0x000fe20000010205 */
[----:B------:R-:W-:Y:S01]  /*3630*/  BSSY B1, `(.L_x_37) ;  /* 0x0000011000017945 */ /* 0x000fe20003800000 */
[----:B------:R-:W-:-:S05]  /*3640*/  IADD3 R156, P2, R10, R158, RZ ;  /* 0x0000009e0a9c7210 */ /* 0x000fca0007f5e0ff */
[----:B------:R-:W-:Y:S01]  /*3650*/  IMAD.X R157, R11, 0x1, R161, P2 ;  /* 0x000000010b9d7824 */ /* 0x000fe200010e06a1 */
[----:B------:R-:W-:Y:S01]  /*3660*/  ISETP.GT.AND P2, PT, R0, 0x8, P3 ;  /* 0x000000080000780c */ /* 0x000fe20001f44270 */
[----:B------:R-:W-:-:S03]  /*3670*/  IMAD.WIDE.U32 R156, R137, R20, R156 ;  /* 0x00000014899c7225 */ /* 0x000fc600078e009c */
[----:B--2---:R-:W-:Y:S01]  /*3680*/  LEA R14, P5, R156, R12, 0x1 ;  /* 0x0000000c9c0e7211 */ /* 0x004fe200078a08ff */
[----:B---3--:R-:W-:-:S05]  /*3690*/  HADD2.F32 R128, -RZ, R150.H0_H0 ;  /* 0x20000096ff807230 */ /* 0x008fca0000004100 */
[----:B------:R-:W-:Y:S01]  /*36a0*/  FMUL R129, R128, R139 ;  /* 0x0000008b80817220 */ /* 0x000fe20000400000 */
[----:B------:R-:W-:-:S03]  /*36b0*/  IADD3 R128, P4, R153, R6, RZ ;  /* 0x0000000699807210 */ /* 0x000fc60007f9e0ff */
[----:B------:R-:W-:Y:S01]  /*36c0*/  FFMA R129, R130, R136, R129 ;  /* 0x0000008882817223 */ /* 0x000fe20000000081 */
[----:B------:R-:W-:-:S04]  /*36d0*/  IMAD.IADD R130, R21, 0x1, R157 ;  /* 0x0000000115827824 */ /* 0x000fc800078e029d */
[----:B0-----:R-:W-:Y:S01]  /*36e0*/  F2FP.F16.F32.PACK_AB R152, RZ, R129 ;  /* 0x00000081ff98723e */ /* 0x001fe200000000ff */
[----:B------:R-:W-:Y:S01]  /*36f0*/  IMAD.X R129, R155, 0x1, R7, P4 ;  /* 0x000000019b817824 */ /* 0x000fe200020e0607 */
[----:B------:R-:W-:-:S04]  /*3700*/  LEA.HI.X R15, R156, R13, R130, 0x1, P5 ;  /* 0x0000000d9c0f7211 */ /* 0x000fc800028f0c82 */
[----:B------:R0:W-:Y:S01]  /*3710*/  @P1 STG.E.U16 desc[UR40][R128.64], R152 ;  /* 0x0000009880001986 */ /* 0x0001e2000c101528 */
[----:B------:R-:W-:Y:S05]  /*3720*/  @!P2 BRA `(.L_x_38) ;  /* 0x000000000004a947 */ /* 0x000fea0003800000 */
[----:B------:R2:W5:Y:S02]  /*3730*/  LDG.E.LTC128B.U16 R150, desc[UR40][R14.64+0x2] ;  /* 0x000002280e967981 */ /* 0x000564000c1e1520 */
.L_x_38:
[----:B------:R-:W-:Y:S05]  /*3740*/  BSYNC B1 ;  /* 0x0000000000017941 */ /* 0x000fea0003800000 */
.L_x_37:
[----:B-----5:R-:W-:Y:S01]  /*3750*/  HADD2.F32 R130, -RZ, R150.H0_H0 ;  /* 0x20000096ff827230 */ /* 0x020fe20000004100 */
[----:B------:R-:W-:Y:S01]  /*3760*/  ISETP.GT.AND P1, PT, R3, 0x8, PT ;  /* 0x000000080300780c */ /* 0x000fe20003f24270 */
[----:B------:R-:W-:Y:S01]  /*3770*/  BSSY B1, `(.L_x_39) ;  /* 0x000000c000017945 */ /* 0x000fe20003800000 */
[----:B------:R-:W-:Y:S02]  /*3780*/  IMAD R157, R141, 0x78, RZ ;  /* 0x000000788d9d7824 */ /* 0x000fe400078e02ff */
[----:B------:R-:W-:Y:S01]  /*3790*/  FMUL R130, R130, R139 ;  /* 0x0000008b82827220 */ /* 0x000fe20000400000 */
[----:B------:R-:W-:-:S03]  /*37a0*/  ISETP.GT.AND P4, PT, R0, RZ, P1 ;  /* 0x000000ff0000720c */ /* 0x000fc60000f84270 */
[----:B------:R-:W-:Y:S01]  /*37b0*/  FFMA R130, R131, R136, R130 ;  /* 0x0000008883827223 */ /* 0x000fe20000000082 */
[----:B------:R-:W-:-:S04]  /*37c0*/  IMAD.MOV.U32 R131, RZ, RZ, R161 ;  /* 0x000000ffff837224 */ /* 0x000fc800078e00a1 */
[----:B------:R-:W-:-:S04]  /*37d0*/  F2FP.F16.F32.PACK_AB R130, RZ, R130 ;  /* 0x00000082ff82723e */ /* 0x000fc800000000ff */
[----:B0-----:R-:W-:Y:S01]  /*37e0*/  PRMT R152, R130, 0x7610, R152 ;  /* 0x0000761082987816 */ /* 0x001fe20000000098 */
[----:B------:R-:W-:-:S04]  /*37f0*/  IMAD.MOV.U32 R130, RZ, RZ, R158 ;  /* 0x000000ffff827224 */ /* 0x000fc800078e009e */
[----:B------:R0:W-:Y:S01]  /*3800*/  @P2 STG.E.U16 desc[UR40][R128.64+0x2], R152 ;  /* 0x0000029880002986 */ /* 0x0001e2000c101528 */
[----:B------:R-:W-:Y:S05]  /*3810*/  @!P4 BRA `(.L_x_40) ;  /* 0x000000000004c947 */ /* 0x000fea0003800000 */
[----:B------:R3:W5:Y:S02]  /*3820*/  LDG.E.LTC128B.U16 R150, desc[UR40][R8.64+0x10] ;  /* 0x0000102808967981 */ /* 0x000764000c1e1520 */
.L_x_40:
[----:B------:R-:W-:Y:S05]  /*3830*/  BSYNC B1 ;  /* 0x0000000000017941 */ /* 0x000fea0003800000 */
.L_x_39:
[----:B0----5:R-:W-:Y:S01]  /*3840*/  HADD2.F32 R152, -RZ, R150.H0_H0 ;  /* 0x20000096ff987230 */ /* 0x021fe20000004100 */
[----:B------:R-:W-:Y:S01]  /*3850*/  BSSY B1, `(.L_x_41) ;  /* 0x000000d000017945 */ /* 0x000fe20003800000 */
[----:B------:R-:W-:-:S04]  /*3860*/  IMAD.WIDE.U32 R130, R140, 0x78, R130 ;  /* 0x000000788c827825 */ /* 0x000fc800078e0082 */
[----:B------:R-:W-:Y:S01]  /*3870*/  FMUL R141, R152, R139 ;  /* 0x0000008b988d7220 */ /* 0x000fe20000400000 */
[----:B------:R-:W-:Y:S01]  /*3880*/  IMAD.IADD R159, R131, 0x1, R157 ;  /* 0x00000001839f7824 */ /* 0x000fe200078e029d */
[----:B------:R-:W-:Y:S02]  /*3890*/  IADD3 R152, P2, P5, R142, R130, R144 ;  /* 0x000000828e987210 */ /* 0x000fe40007d5e090 */
[----:B------:R-:W-:Y:S02]  /*38a0*/  FFMA R141, R132, R136, R141 ;  /* 0x00000088848d7223 */ /* 0x000fe4000000008d */
[----:B------:R-:W-:Y:S02]  /*38b0*/  IADD3.X R154, R147, R159, R145, P2, P5 ;  /* 0x0000009f939a7210 */ /* 0x000fe400017ea491 */
[----:B------:R-:W-:Y:S02]  /*38c0*/  ISETP.GT.AND P2, PT, R3, 0x9, PT ;  /* 0x000000090300780c */ /* 0x000fe40003f44270 */
[----:B------:R-:W-:-:S02]  /*38d0*/  F2FP.F16.F32.PACK_AB R141, RZ, R141 ;  /* 0x0000008dff8d723e */ /* 0x000fc400000000ff */
[----:B------:R-:W-:-:S03]  /*38e0*/  ISETP.GT.AND P5, PT, R0, RZ, P2 ;  /* 0x000000ff0000720c */ /* 0x000fc600017a4270 */
[----:B------:R0:W-:Y:S10]  /*38f0*/  @P4 STG.E.U16 desc[UR40][R6.64+0x10], R141 ;  /* 0x0000108d06004986 */ /* 0x0001f4000c101528 */
[----:B------:R-:W-:Y:S05]  /*3900*/  @!P5 BRA `(.L_x_42) ;  /* 0x000000000004d947 */ /* 0x000fea0003800000 */
[----:B------:R4:W5:Y:S02]  /*3910*/  LDG.E.LTC128B.U16 R150, desc[UR40][R8.64+0x12] ;  /* 0x0000122808967981 */ /* 0x000964000c1e1520 */
.L_x_42:
[----:B------:R-:W-:Y:S05]  /*3920*/  BSYNC B1 ;  /* 0x0000000000017941 */ /* 0x000fea0003800000 */
.L_x_41:
[----:B-----5:R-:W-:Y:S01]  /*3930*/  HADD2.F32 R132, -RZ, R150.H0_H0 ;  /* 0x20000096ff847230 */ /* 0x020fe20000004100 */
[----:B------:R-:W-:Y:S01]  /*3940*/  ISETP.GT.AND P4, PT, R0, 0x8, P1 ;  /* 0x000000080000780c */ /* 0x000fe20000f84270 */
[----:B------:R-:W-:Y:S03]  /*3950*/  BSSY B1, `(.L_x_43) ;  /* 0x0000007000017945 */ /* 0x000fe60003800000 */
[----:B------:R-:W-:-:S04]  /*3960*/  FMUL R132, R132, R139 ;  /* 0x0000008b84847220 */ /* 0x000fc80000400000 */
[----:B------:R-:W-:-:S05]  /*3970*/  FFMA R132, R133, R136, R132 ;  /* 0x0000008885847223 */ /* 0x000fca0000000084 */
[----:B------:R-:W-:-:S05]  /*3980*/  F2FP.F16.F32.PACK_AB R132, RZ, R132 ;  /* 0x00000084ff84723e */ /* 0x000fca00000000ff */
[----:B------:R0:W-:Y:S01]  /*3990*/  @P5 STG.E.U16 desc[UR40][R6.64+0x12], R132 ;  /* 0x0000128406005986 */ /* 0x0001e2000c101528 */
[----:B------:R-:W-:Y:S05]  /*39a0*/  @!P4 BRA `(.L_x_44) ;  /* 0x000000000004c947 */ /* 0x000fea0003800000 */
[----:B------:R0:W5:Y:S02]  /*39b0*/  LDG.E.LTC128B.U16 R150, desc[UR40][R14.64+0x10] ;  /* 0x000010280e967981 */ /* 0x000164000c1e1520 */
.L_x_44:
[----:B------:R-:W-:Y:S05]  /*39c0*/  BSYNC B1 ;  /* 0x0000000000017941 */ /* 0x000fea0003800000 */
.L_x_43:
[----:B0----5:R-:W-:Y:S01]  /*39d0*/  HADD2.F32 R132, -RZ, R150.H0_H0 ;  /* 0x20000096ff847230 */ /* 0x021fe20000004100 */
        /* <DEDUP_REMOVED lines=8> */
.L_x_46:
[----:B------:R-:W-:Y:S05]  /*3a60*/  BSYNC B1 ;  /* 0x0000000000017941 */ /* 0x000fea0003800000 */
.L_x_45:
[----:B-----5:R-:W-:Y:S01]  /*3a70*/  HADD2.F32 R132, -RZ, R150.H0_H0 ;  /* 0x20000096ff847230 */ /* 0x020fe20000004100 */
[----:B------:R-:W-:-:S04]  /*3a80*/  IADD3 R131, P4, R142, R130, RZ ;  /* 0x000000828e837210 */ /* 0x000fc80007f9e0ff */
[----:B------:R-:W-:Y:S01]  /*3a90*/  FMUL R132, R132, R139 ;  /* 0x0000008b84847220 */ /* 0x000fe20000400000 */
[----:B------:R-:W-:Y:S01]  /*3aa0*/  IMAD.X R146, R159, 0x1, R147, P4 ;  /* 0x000000019f927824 */ /* 0x000fe200020e0693 */
[----:B------:R-:W-:Y:S02]  /*3ab0*/  LEA R130, P4, R131, R12, 0x1 ;  /* 0x0000000c83827211 */ /* 0x000fe400078808ff */
[----:B------:R-:W-:Y:S02]  /*3ac0*/  FFMA R132, R135, R136, R132 ;  /* 0x0000008887847223 */ /* 0x000fe40000000084 */
[----:B------:R-:W-:-:S03]  /*3ad0*/  LEA.HI.X R131, R131, R13, R146, 0x1, P4 ;  /* 0x0000000d83837211 */ /* 0x000fc600020f0c92 */
[----:B------:R-:W-:-:S04]  /*3ae0*/  F2FP.F16.F32.PACK_AB R132, RZ, R132 ;  /* 0x00000084ff84723e */ /* 0x000fc800000000ff */
[----:B0-----:R-:W-:-:S05]  /*3af0*/  PRMT R133, R132, 0x7610, R133 ;  /* 0x0000761084857816 */ /* 0x001fca0000000085 */
[----:B------:R0:W-:Y:S01]  /*3b00*/  @P5 STG.E.U16 desc[UR40][R128.64+0x12], R133 ;  /* 0x0000128580005986 */ /* 0x0001e2000c101528 */
[----:B------:R-:W-:-:S13]  /*3b10*/  ISETP.GT.AND P5, PT, R0, 0x80, P0 ;  /* 0x000000800000780c */ /* 0x000fda00007a4270 */
[----:B------:R1:W2:Y:S01]  /*3b20*/  @P5 LDG.E.LTC128B.U16 R150, desc[UR40][R130.64] ;  /* 0x0000002882965981 */ /* 0x0002a2000c1e1520 */
[----:B------:R-:W-:Y:S01]  /*3b30*/  IMAD.WIDE.U32 R142, R140, 0x78, R144 ;  /* 0x000000788c8e7825 */ /* 0x000fe200078e0090 */
[----:B------:R-:W-:Y:S03]  /*3b40*/  BSSY B1, `(.L_x_47) ;  /* 0x0000016000017945 */ /* 0x000fe60003800000 */
[----:B------:R-:W-:Y:S02]  /*3b50*/  IMAD.IADD R147, R157, 0x1, R143 ;  /* 0x000000019d937824 */ /* 0x000fe400078e028f */
[----:B------:R-:W-:Y:S02]  /*3b60*/  IMAD.MOV.U32 R146, RZ, RZ, R142 ;  /* 0x000000ffff927224 */ /* 0x000fe400078e008e */
[----:B------:R-:W-:Y:S02]  /*3b70*/  IMAD R5, R5, 0xf0, RZ ;  /* 0x000000f005057824 */ /* 0x000fe400078e02ff */
[----:B0-----:R-:W-:-:S03]  /*3b80*/  IMAD.WIDE.U32 R132, R149, R140, R146 ;  /* 0x0000008c95847225 */ /* 0x001fc600078e0092 */
[----:B------:R-:W-:-:S04]  /*3b90*/  IADD3 R134, P4, R10, R132, RZ ;  /* 0x000000840a867210 */ /* 0x000fc80007f9e0ff */
[----:B------:R-:W-:-:S03]  /*3ba0*/  IADD3.X R135, R11, R151, R133, P4, !PT ;  /* 0x000000970b877210 */ /* 0x000fc600027fe485 */
[----:B------:R-:W-:-:S04]  /*3bb0*/  IMAD.WIDE.U32 R134, R137, R20, R134 ;  /* 0x0000001489867225 */ /* 0x000fc800078e0086 */
[----:B-1----:R-:W-:Y:S01]  /*3bc0*/  IMAD.IADD R131, R21, 0x1, R135 ;  /* 0x0000000115837824 */ /* 0x002fe200078e0287 */
[----:B------:R-:W-:-:S04]  /*3bd0*/  LEA R130, P4, R134, R12, 0x1 ;  /* 0x0000000c86827211 */ /* 0x000fc800078808ff */
[----:B------:R-:W-:Y:S02]  /*3be0*/  LEA.HI.X R131, R134, R13, R131, 0x1, P4 ;  /* 0x0000000d86837211 */ /* 0x000fe400020f0c83 */
[----:B------:R-:W-:Y:S01]  /*3bf0*/  ISETP.GT.AND P4, PT, R0, 0x80, P3 ;  /* 0x000000800000780c */ /* 0x000fe20001f84270 */
[----:B--2---:R-:W-:-:S05]  /*3c00*/  HADD2.F32 R132, -RZ, R150.H0_H0 ;  /* 0x20000096ff847230 */ /* 0x004fca0000004100 */
[----:B------:R-:W-:-:S04]  /*3c10*/  FMUL R133, R132, R139 ;  /* 0x0000008b84857220 */ /* 0x000fc80000400000 */
[----:B------:R-:W-:Y:S01]  /*3c20*/  FFMA R120, R120, R136, R133 ;  /* 0x0000008878787223 */ /* 0x000fe20000000085 */
[----:B------:R-:W-:-:S04]  /*3c30*/  IMAD.WIDE.U32 R132, R4, 0xf0, R128 ;  /* 0x000000f004847825 */ /* 0x000fc800078e0080 */
[----:B------:R-:W-:Y:S01]  /*3c40*/  F2FP.F16.F32.PACK_AB R120, RZ, R120 ;  /* 0x00000078ff78723e */ /* 0x000fe200000000ff */
[----:B------:R-:W-:Y:S02]  /*3c50*/  IMAD.IADD R135, R133, 0x1, R5 ;  /* 0x0000000185877824 */ /* 0x000fe400078e0205 */
[----:B------:R-:W-:-:S05]  /*3c60*/  @P5 IMAD.MOV.U32 R134, RZ, RZ, R132 ;  /* 0x000000ffff865224 */ /* 0x000fca00078e0084 */
[----:B------:R0:W-:Y:S01]  /*3c70*/  @P5 STG.E.U16 desc[UR40][R134.64], R120 ;  /* 0x0000007886005986 */ /* 0x0001e2000c101528 */
[----:B------:R-:W-:Y:S05]  /*3c80*/  @!P4 BRA `(.L_x_48) ;  /* 0x000000000004c947 */ /* 0x000fea0003800000 */
[----:B------:R1:W5:Y:S02]  /*3c90*/  LDG.E.LTC128B.U16 R150, desc[UR40][R130.64+0x2] ;  /* 0x0000022882967981 */ /* 0x000364000c1e1520 */
.L_x_48:
[----:B------:R-:W-:Y:S05]  /*3ca0*/  BSYNC B1 ;  /* 0x0000000000017941 */ /* 0x000fea0003800000 */
.L_x_47:
[----:B0----5:R-:W-:Y:S01]  /*3cb0*/  HADD2.F32 R120, -RZ, R150.H0_H0 ;  /* 0x20000096ff787230 */ /* 0x021fe20000004100 */
[----:B------:R-:W-:Y:S01]  /*3cc0*/  IADD3 R142, P5, R144, R142, RZ ;  /* 0x0000008e908e7210 */ /* 0x000fe20007fbe0ff */
[----:B------:R-:W-:Y:S01]  /*3cd0*/  @P4 IMAD.MOV.U32 R144, RZ, RZ, R132 ;  /* 0x000000ffff904224 */ /* 0x000fe200078e0084 */
[----:B------:R-:W-:Y:S01]  /*3ce0*/  ISETP.GT.AND P0, PT, R0, 0x88, P0 ;  /* 0x000000880000780c */ /* 0x000fe20000704270 */
[----:B------:R-:W-:Y:S01]  /*3cf0*/  BSSY B1, `(.L_x_49) ;  /* 0x000000e000017945 */ /* 0x000fe20003800000 */
[----:B------:R-:W-:Y:S01]  /*3d00*/  FMUL R120, R120, R139 ;  /* 0x0000008b78787220 */ /* 0x000fe20000400000 */
[----:B------:R-:W-:Y:S02]  /*3d10*/  IMAD.X R143, R147, 0x1, R145, P5 ;  /* 0x00000001938f7824 */ /* 0x000fe400028e0691 */
[----:B------:R-:W-:Y:S02]  /*3d20*/  @P4 IMAD.MOV.U32 R145, RZ, RZ, R135 ;  /* 0x000000ffff914224 */ /* 0x000fe400078e0087 */
[----:B------:R-:W-:Y:S01]  /*3d30*/  FFMA R120, R121, R136, R120 ;  /* 0x0000008879787223 */ /* 0x000fe20000000078 */
[----:B------:R-:W-:-:S04]  /*3d40*/  IMAD.WIDE.U32 R140, R149, R140, R142 ;  /* 0x0000008c958c7225 */ /* 0x000fc800078e008e */
[----:B------:R-:W-:Y:S02]  /*3d50*/  F2FP.F16.F32.PACK_AB R120, RZ, R120 ;  /* 0x00000078ff78723e */ /* 0x000fe400000000ff */
[----:B------:R-:W-:Y:S02]  /*3d60*/  IADD3 R142, P5, R10, R140, RZ ;  /* 0x0000008c0a8e7210 */ /* 0x000fe40007fbe0ff */
[----:B------:R-:W-:-:S05]  /*3d70*/  PRMT R121, R120, 0x7610, R121 ;  /* 0x0000761078797816 */ /* 0x000fca0000000079 */
[----:B------:R0:W-:Y:S01]  /*3d80*/  @P4 STG.E.U16 desc[UR40][R144.64+0x2], R121 ;  /* 0x0000027990004986 */ /* 0x0001e2000c101528 */
[----:B------:R-:W-:-:S04]  /*3d90*/  LEA R120, P4, R152, R12, 0x1 ;  /* 0x0000000c98787211 */ /* 0x000fc800078808ff */
[----:B0-----:R-:W-:Y:S01]  /*3da0*/  LEA.HI.X R121, R152, R13, R154, 0x1, P4 ;  /* 0x0000000d98797211 */ /* 0x001fe200020f0c9a */
[----:B------:R-:W-:Y:S08]  /*3db0*/  @!P0 BRA `(.L_x_50) ;  /* 0x0000000000048947 */ /* 0x000ff00003800000 */
[----:B------:R0:W5:Y:S02]  /*3dc0*/  LDG.E.LTC128B.U16 R150, desc[UR40][R120.64] ;  /* 0x0000002878967981 */ /* 0x000164000c1e1520 */
.L_x_50:
[----:B------:R-:W-:Y:S05]  /*3dd0*/  BSYNC B1 ;  /* 0x0000000000017941 */ /* 0x000fea0003800000 */
.L_x_49:
[----:B-----5:R-:W-:Y:S01]  /*3de0*/  HADD2.F32 R10, -RZ, R150.H0_H0 ;  /* 0x20000096ff0a7230 */ /* 0x020fe20000004100 */
[----:B------:R-:W-:Y:S01]  /*3df0*/  IADD3.X R143, R11, R151, R141, P5, !PT ;  /* 0x000000970b8f7210 */ /* 0x000fe20002ffe48d */
[----:B------:R-:W-:Y:S01]  /*3e00*/  BSSY B1, `(.L_x_51) ;  /* 0x000000e000017945 */ /* 0x000fe20003800000 */
[----:B------:R-:W-:Y:S02]  /*3e10*/  ISETP.GT.AND P3, PT, R0, 0x88, P3 ;  /* 0x000000880000780c */ /* 0x000fe40001f64270 */
[----:B------:R-:W-:Y:S01]  /*3e20*/  FMUL R11, R10, R139 ;  /* 0x0000008b0a0b7220 */ /* 0x000fe20000400000 */
[----:B------:R-:W-:Y:S01]  /*3e30*/  IADD3 R10, P4, R153, R132, RZ ;  /* 0x00000084990a7210 */ /* 0x000fe20007f9e0ff */
[----:B0-----:R-:W-:-:S04]  /*3e40*/  IMAD.WIDE.U32 R120, R137, R20, R142 ;  /* 0x0000001489787225 */ /* 0x001fc800078e008e */
[----:B------:R-:W-:Y:S01]  /*3e50*/  FFMA R11, R122, R136, R11 ;  /* 0x000000887a0b7223 */ /* 0x000fe2000000000b */
[----:B------:R-:W-:Y:S01]  /*3e60*/  IMAD.IADD R21, R21, 0x1, R121 ;  /* 0x0000000115157824 */ /* 0x000fe200078e0279 */
[----:B------:R-:W-:-:S03]  /*3e70*/  LEA R12, P5, R120, R12, 0x1 ;  /* 0x0000000c780c7211 */ /* 0x000fc600078a08ff */
[----:B------:R-:W-:Y:S01]  /*3e80*/  F2FP.F16.F32.PACK_AB R20, RZ, R11 ;  /* 0x0000000bff14723e */ /* 0x000fe200000000ff */
[----:B------:R-:W-:Y:S01]  /*3e90*/  IMAD.X R11, R135, 0x1, R155, P4 ;  /* 0x00000001870b7824 */ /* 0x000fe200020e069b */
[----:B------:R-:W-:-:S04]  /*3ea0*/  LEA.HI.X R13, R120, R13, R21, 0x1, P5 ;  /* 0x0000000d780d7211 */ /* 0x000fc800028f0c15 */
[----:B------:R0:W-:Y:S01]  /*3eb0*/  @P0 STG.E.U16 desc[UR40][R10.64], R20 ;  /* 0x000000140a000986 */ /* 0x0001e2000c101528 */
[----:B------:R-:W-:Y:S05]  /*3ec0*/  @!P3 BRA `(.L_x_52) ;  /* 0x000000000004b947 */ /* 0x000fea0003800000 */
[----:B------:R2:W5:Y:S02]  /*3ed0*/  LDG.E.LTC128B.U16 R150, desc[UR40][R12.64+0x2] ;  /* 0x000002280c967981 */ /* 0x000564000c1e1520 */
.L_x_52:
[----:B------:R-:W-:Y:S05]  /*3ee0*/  BSYNC B1 ;  /* 0x0000000000017941 */ /* 0x000fea0003800000 */
.L_x_51:
        /* <DEDUP_REMOVED lines=9> */
.L_x_54:
[----:B------:R-:W-:Y:S05]  /*3f80*/  BSYNC B1 ;  /* 0x0000000000017941 */ /* 0x000fea0003800000 */
.L_x_53:
[----:B0----5:R-:W-:Y:S01]  /*3f90*/  HADD2.F32 R20, -RZ, R150.H0_H0 ;  /* 0x20000096ff147230 */ /* 0x021fe20000004100 */
[----:B------:R-:W-:Y:S01]  /*3fa0*/  ISETP.GT.AND P3, PT, R0, 0x80, P2 ;  /* 0x000000800000780c */ /* 0x000fe20001764270 */
[----:B------:R-:W-:Y:S03]  /*3fb0*/  BSSY B1, `(.L_x_55) ;  /* 0x000000a000017945 */ /* 0x000fe60003800000 */
[----:B------:R-:W-:Y:S01]  /*3fc0*/  FMUL R21, R20, R139 ;  /* 0x0000008b14157220 */ /* 0x000fe20000400000 */
[----:B------:R-:W-:-:S03]  /*3fd0*/  @P0 IMAD.MOV.U32 R20, RZ, RZ, R132 ;  /* 0x000000ffff140224 */ /* 0x000fc600078e0084 */
[----:B------:R-:W-:-:S05]  /*3fe0*/  FFMA R21, R124, R136, R21 ;  /* 0x000000887c157223 */ /* 0x000fca0000000015 */
[----:B------:R-:W-:-:S04]  /*3ff0*/  F2FP.F16.F32.PACK_AB R21, RZ, R21 ;  /* 0x00000015ff15723e */ /* 0x000fc800000000ff */
[----:B------:R-:W-:Y:S01]  /*4000*/  PRMT R120, R21, 0x7610, R120 ;  /* 0x0000761015787816 */ /* 0x000fe20000000078 */
[----:B------:R-:W-:-:S05]  /*4010*/  @P0 IMAD.MOV.U32 R21, RZ, RZ, R135 ;  /* 0x000000ffff150224 */ /* 0x000fca00078e0087 */
[----:B------:R0:W-:Y:S01]  /*4020*/  @P0 STG.E.U16 desc[UR40][R20.64+0x10], R120 ;  /* 0x0000107814000986 */ /* 0x0001e2000c101528 */
[----:B------:R-:W-:Y:S05]  /*4030*/  @!P3 BRA `(.L_x_56) ;  /* 0x000000000004b947 */ /* 0x000fea0003800000 */
[----:B------:R0:W5:Y:S02]  /*4040*/  LDG.E.LTC128B.U16 R150, desc[UR40][R130.64+0x12] ;  /* 0x0000122882967981 */ /* 0x000164000c1e1520 */
.L_x_56:
[----:B------:R-:W-:Y:S05]  /*4050*/  BSYNC B1 ;  /* 0x0000000000017941 */ /* 0x000fea0003800000 */
.L_x_55:
[----:B0----5:R-:W-:Y:S01]  /*4060*/  HADD2.F32 R20, -RZ, R150.H0_H0 ;  /* 0x20000096ff147230 */ /* 0x021fe20000004100 */
[----:B------:R-:W-:Y:S01]  /*4070*/  ISETP.GT.AND P1, PT, R0, 0x88, P1 ;  /* 0x000000880000780c */ /* 0x000fe20000f24270 */
[----:B------:R-:W-:Y:S01]  /*4080*/  @P3 IMAD.MOV.U32 R133, RZ, RZ, R135 ;  /* 0x000000ffff853224 */ /* 0x000fe200078e0087 */
[----:B------:R-:W-:Y:S02]  /*4090*/  BSSY B1, `(.L_x_57) ;  /* 0x0000007000017945 */ /* 0x000fe40003800000 */
[----:B------:R-:W-:-:S04]  /*40a0*/  FMUL R20, R20, R139 ;  /* 0x0000008b14147220 */ /* 0x000fc80000400000 */
[----:B------:R-:W-:-:S05]  /*40b0*/  FFMA R20, R125, R136, R20 ;  /* 0x000000887d147223 */ /* 0x000fca0000000014 */
[----:B------:R-:W-:-:S05]  /*40c0*/  F2FP.F16.F32.PACK_AB R20, RZ, R20 ;  /* 0x00000014ff14723e */ /* 0x000fca00000000ff */
[----:B------:R0:W-:Y:S01]  /*40d0*/  @P3 STG.E.U16 desc[UR40][R132.64+0x12], R20 ;  /* 0x0000121484003986 */ /* 0x0001e2000c101528 */
[----:B------:R-:W-:Y:S05]  /*40e0*/  @!P1 BRA `(.L_x_58) ;  /* 0x0000000000049947 */ /* 0x000fea0003800000 */
[----:B------:R0:W5:Y:S02]  /*40f0*/  LDG.E.LTC128B.U16 R150, desc[UR40][R12.64+0x10] ;  /* 0x000010280c967981 */ /* 0x000164000c1e1520 */
.L_x_58:
[----:B------:R-:W-:Y:S05]  /*4100*/  BSYNC B1 ;  /* 0x0000000000017941 */ /* 0x000fea0003800000 */
.L_x_57:
        /* <DEDUP_REMOVED lines=9> */
.L_x_60:
[----:B------:R-:W-:Y:S05]  /*41a0*/  BSYNC B1 ;  /* 0x0000000000017941 */ /* 0x000fea0003800000 */
.L_x_59:
[----:B-----5:R-:W-:Y:S01]  /*41b0*/  HADD2.F32 R20, -RZ, R150.H0_H0 ;  /* 0x20000096ff147230 */ /* 0x020fe20000004100 */
[----:B------:R-:W-:Y:S01]  /*41c0*/  ISETP.GT.AND P3, PT, R3, 0x10, PT ;  /* 0x000000100300780c */ /* 0x000fe20003f64270 */
[----:B------:R-:W-:Y:S03]  /*41d0*/  BSSY B1, `(.L_x_61) ;  /* 0x0000008000017945 */ /* 0x000fe60003800000 */
[----:B------:R-:W-:Y:S01]  /*41e0*/  FMUL R20, R20, R139 ;  /* 0x0000008b14147220 */ /* 0x000fe20000400000 */
[----:B------:R-:W-:-:S03]  /*41f0*/  ISETP.GT.AND P0, PT, R0, RZ, P3 ;  /* 0x000000ff0000720c */ /* 0x000fc60001f04270 */
[----:B------:R-:W-:-:S05]  /*4200*/  FFMA R20, R127, R136, R20 ;  /* 0x000000887f147223 */ /* 0x000fca0000000014 */
[----:B------:R-:W-:-:S05]  /*4210*/  F2FP.F16.F32.PACK_AB R20, RZ, R20 ;  /* 0x00000014ff14723e */ /* 0x000fca00000000ff */
[----:B------:R0:W-:Y:S01]  /*4220*/  @P2 STG.E.U16 desc[UR40][R10.64+0x12], R20 ;  /* 0x000012140a002986 */ /* 0x0001e2000c101528 */
[----:B------:R-:W-:Y:S05]  /*4230*/  @!P0 BRA `(.L_x_62) ;  /* 0x0000000000048947 */ /* 0x000fea0003800000 */
[----:B------:R0:W5:Y:S02]  /*4240*/  LDG.E.LTC128B.U16 R150, desc[UR40][R8.64+0x20] ;  /* 0x0000202808967981 */ /* 0x000164000c1e1520 */
.L_x_62:
[----:B------:R-:W-:Y:S05]  /*4250*/  BSYNC B1 ;  /* 0x0000000000017941 */ /* 0x000fea0003800000 */
.L_x_61:
[----:B0----5:R-:W-:Y:S01]  /*4260*/  HADD2.F32 R10, -RZ, R150.H0_H0 ;  /* 0x20000096ff0a7230 */ /* 0x021fe20000004100 */
        /* <DEDUP_REMOVED lines=9> */
.L_x_64:
[----:B------:R-:W-:Y:S05]  /*4300*/  BSYNC B1 ;  /* 0x0000000000017941 */ /* 0x000fea0003800000 */
.L_x_63:
        /* <DEDUP_REMOVED lines=9> */
.L_x_66:
[----:B------:R-:W-:Y:S05]  /*43a0*/  BSYNC B1 ;  /* 0x0000000000017941 */ /* 0x000fea0003800000 */
.L_x_65:
        /* <DEDUP_REMOVED lines=9> */
.L_x_68:
[----:B------:R-:W-:Y:S05]  /*4440*/  BSYNC B1 ;  /* 0x0000000000017941 */ /* 0x000fea0003800000 */
.L_x_67:
        /* <DEDUP_REMOVED lines=10> */
.L_x_70:
[----:B------:R-:W-:Y:S05]  /*44f0*/  BSYNC B1 ;  /* 0x0000000000017941 */ /* 0x000fea0003800000 */
.L_x_69:
        /* <DEDUP_REMOVED lines=10> */
.L_x_72:
[----:B------:R-:W-:Y:S05]  /*45a0*/  BSYNC B1 ;  /* 0x0000000000017941 */ /* 0x000fea0003800000 */
.L_x_71:
        /* <DEDUP_REMOVED lines=9> */
.L_x_74:
[----:B------:R-:W-:Y:S05]  /*4640*/  BSYNC B1 ;  /* 0x0000000000017941 */ /* 0x000fea0003800000 */
.L_x_73:
        /* <DEDUP_REMOVED lines=9> */
.L_x_76:
[----:B------:R-:W-:Y:S05]  /*46e0*/  BSYNC B1 ;  /* 0x0000000000017941 */ /* 0x000fea0003800000 */
.L_x_75:
        /* <DEDUP_REMOVED lines=9> */
.L_x_78:
[----:B------:R-:W-:Y:S05]  /*4780*/  BSYNC B1 ;  /* 0x0000000000017941 */ /* 0x000fea0003800000 */
.L_x_77:
[----:B0----5:R-:W-:Y:S01]  /*4790*/  HADD2.F32 R10, -RZ, R150.H0_H0 ;  /* 0x20000096ff0a7230 */ /* 0x021fe20000004100 */
[----:B------:R-:W-:Y:S01]  /*47a0*/  ISETP.GT.AND P4, PT, R0, 0x80, P2 ;  /* 0x000000800000780c */ /* 0x000fe20001784270 */
[----:B------:R-:W-:Y:S03]  /*47b0*/  BSSY B1, `(.L_x_79) ;  /* 0x000000a000017945 */ /* 0x000fe60003800000 */
[----:B------:R-:W-:-:S04]  /*47c0*/  FMUL R11, R10, R139 ;  /* 0x0000008b0a0b7220 */ /* 0x000fc80000400000 */
[----:B------:R-:W-:Y:S01]  /*47d0*/  FFMA R104, R104, R136, R11 ;  /* 0x0000008868687223 */ /* 0x000fe2000000000b */
[----:B------:R-:W-:-:S04]  /*47e0*/  IMAD.WIDE.U32 R10, R4, 0xf0, R128 ;  /* 0x000000f0040a7825 */ /* 0x000fc800078e0080 */
[----:B------:R-:W-:Y:S01]  /*47f0*/  F2FP.F16.F32.PACK_AB R104, RZ, R104 ;  /* 0x00000068ff68723e */ /* 0x000fe200000000ff */
[----:B------:R-:W-:Y:S02]  /*4800*/  IMAD.IADD R5, R5, 0x1, R11 ;  /* 0x0000000105057824 */ /* 0x000fe400078e020b */
[----:B------:R-:W-:-:S05]  /*4810*/  IMAD.MOV.U32 R4, RZ, RZ, R10 ;  /* 0x000000ffff047224 */ /* 0x000fca00078e000a */
[----:B------:R0:W-:Y:S01]  /*4820*/  @P5 STG.E.U16 desc[UR40][R4.64+0x20], R104 ;  /* 0x0000206804005986 */ /* 0x0001e2000c101528 */
[----:B------:R-:W-:Y:S05]  /*4830*/  @!P4 BRA `(.L_x_80) ;  /* 0x000000000004c947 */ /* 0x000fea0003800000 */
[----:B------:R0:W5:Y:S02]  /*4840*/  LDG.E.LTC128B.U16 R150, desc[UR40][R130.64+0x22] ;  /* 0x0000222882967981 */ /* 0x000164000c1e1520 */
.L_x_80:
[----:B------:R-:W-:Y:S05]  /*4850*/  BSYNC B1 ;  /* 0x0000000000017941 */ /* 0x000fea0003800000 */
.L_x_79:
        /* <DEDUP_REMOVED lines=9> */
.L_x_82:
[----:B------:R-:W-:Y:S05]  /*48f0*/  BSYNC B1 ;  /* 0x0000000000017941 */ /* 0x000fea0003800000 */
.L_x_81:
[----:B0----5:R-:W-:Y:S01]  /*4900*/  HADD2.F32 R20, -RZ, R150.H0_H0 ;  /* 0x20000096ff147230 */ /* 0x021fe20000004100 */
[----:B------:R-:W-:Y:S01]  /*4910*/  IADD3 R10, P4, R153, R10, RZ ;  /* 0x0000000a990a7210 */ /* 0x000fe20007f9e0ff */
[----:B------:R-:W-:Y:S01]  /*4920*/  BSSY B1, `(.L_x_83) ;  /* 0x0000009000017945 */ /* 0x000fe20003800000 */
[----:B------:R-:W-:Y:S02]  /*4930*/  ISETP.GT.AND P2, PT, R0, 0x88, P2 ;  /* 0x000000880000780c */ /* 0x000fe40001744270 */
[----:B------:R-:W-:-:S04]  /*4940*/  FMUL R11, R20, R139 ;  /* 0x0000008b140b7220 */ /* 0x000fc80000400000 */
[----:B------:R-:W-:-:S05]  /*4950*/  FFMA R11, R106, R136, R11 ;  /* 0x000000886a0b7223 */ /* 0x000fca000000000b */
[----:B------:R-:W-:Y:S01]  /*4960*/  F2FP.F16.F32.PACK_AB R20, RZ, R11 ;  /* 0x0000000bff14723e */ /* 0x000fe200000000ff */
[----:B------:R-:W-:-:S05]  /*4970*/  IMAD.X R11, R155, 0x1, R5, P4 ;  /* 0x000000019b0b7824 */ /* 0x000fca00020e0605 */
[----:B------:R0:W-:Y:S01]  /*4980*/  @P3 STG.E.U16 desc[UR40][R10.64+0x20], R20 ;  /* 0x000020140a003986 */ /* 0x0001e2000c101528 */
[----:B------:R-:W-:Y:S05]  /*4990*/  @!P2 BRA `(.L_x_84) ;  /* 0x000000000004a947 */ /* 0x000fea0003800000 */
[----:B------:R0:W5:Y:S02]  /*49a0*/  LDG.E.LTC128B.U16 R150, desc[UR40][R12.64+0x22] ;  /* 0x000022280c967981 */ /* 0x000164000c1e1520 */
.L_x_84:
[----:B------:R-:W-:Y:S05]  /*49b0*/  BSYNC B1 ;  /* 0x0000000000017941 */ /* 0x000fea0003800000 */
.L_x_83:
        /* <DEDUP_REMOVED lines=9> */
.L_x_86:
[----:B------:R-:W-:Y:S05]  /*4a50*/  BSYNC B1 ;  /* 0x0000000000017941 */ /* 0x000fea0003800000 */
.L_x_85:
        /* <DEDUP_REMOVED lines=9> */
.L_x_88:
[----:B------:R-:W-:Y:S05]  /*4af0*/  BSYNC B1 ;  /* 0x0000000000017941 */ /* 0x000fea0003800000 */
.L_x_87:
        /* <DEDUP_REMOVED lines=9> */
.L_x_90:
[----:B------:R-:W-:Y:S05]  /*4b90*/  BSYNC B1 ;  /* 0x0000000000017941 */ /* 0x000fea0003800000 */
.L_x_89:
        /* <DEDUP_REMOVED lines=9> */
.L_x_92:
[----:B------:R-:W-:Y:S05]  /*4c30*/  BSYNC B1 ;  /* 0x0000000000017941 */ /* 0x000fea0003800000 */
.L_x_91:
        /* <DEDUP_REMOVED lines=10> */
.L_x_94:
[----:B------:R-:W-:Y:S05]  /*4ce0*/  BSYNC B1 ;  /* 0x0000000000017941 */ /* 0x000fea0003800000 */
.L_x_93:
        /* <DEDUP_REMOVED lines=10> */
.L_x_96:
[----:B------:R-:W-:Y:S05]  /*4d90*/  BSYNC B1 ;  /* 0x0000000000017941 */ /* 0x000fea0003800000 */
.L_x_95:
        /* <DEDUP_REMOVED lines=9> */
.L_x_98:
[----:B------:R-:W-:Y:S05]  /*4e30*/  BSYNC B1 ;  /* 0x0000000000017941 */ /* 0x000fea0003800000 */
.L_x_97:
        /* <DEDUP_REMOVED lines=9> */
.L_x_100:
[----:B------:R-:W-:Y:S05]  /*4ed0*/  BSYNC B1 ;  /* 0x0000000000017941 */ /* 0x000fea0003800000 */
.L_x_99:
        /* <DEDUP_REMOVED lines=10> */
.L_x_102:
[----:B------:R-:W-:Y:S05]  /*4f80*/  BSYNC B1 ;  /* 0x0000000000017941 */ /* 0x000fea0003800000 */
.L_x_101:
        /* <DEDUP_REMOVED lines=10> */
.L_x_104:
[----:B------:R-:W-:Y:S05]  /*5030*/  BSYNC B1 ;  /* 0x0000000000017941 */ /* 0x000fea0003800000 */
.L_x_103:
        /* <DEDUP_REMOVED lines=9> */
.L_x_106:
[----:B------:R-:W-:Y:S05]  /*50d0*/  BSYNC B1 ;  /* 0x0000000000017941 */ /* 0x000fea0003800000 */
.L_x_105:
        /* <DEDUP_REMOVED lines=9> */
.L_x_108:
[----:B------:R-:W-:Y:S05]  /*5170*/  BSYNC B1 ;  /* 0x0000000000017941 */ /* 0x000fea0003800000 */
.L_x_107:
        /* <DEDUP_REMOVED lines=9> */
.L_x_110:
[----:B------:R-:W-:Y:S05]  /*5210*/  BSYNC B1 ;  /* 0x0000000000017941 */ /* 0x000fea0003800000 */
.L_x_109:
        /* <DEDUP_REMOVED lines=9> */
.L_x_112:
[----:B------:R-:W-:Y:S05]  /*52b0*/  BSYNC B1 ;  /* 0x0000000000017941 */ /* 0x000fea0003800000 */
.L_x_111:
        /* <DEDUP_REMOVED lines=9> */
.L_x_114:
[----:B------:R-:W-:Y:S05]  /*5350*/  BSYNC B1 ;  /* 0x0000000000017941 */ /* 0x000fea0003800000 */
.L_x_113:
        /* <DEDUP_REMOVED lines=9> */
.L_x_116:
[----:B------:R-:W-:Y:S05]  /*53f0*/  BSYNC B1 ;  /* 0x0000000000017941 */ /* 0x000fea0003800000 */
.L_x_115:
        /* <DEDUP_REMOVED lines=9> */
.L_x_118:
[----:B------:R-:W-:Y:S05]  /*5490*/  BSYNC B1 ;  /* 0x0000000000017941 */ /* 0x000fea0003800000 */
.L_x_117:
        /* <DEDUP_REMOVED lines=9> */
.L_x_120:
[----:B------:R-:W-:Y:S05]  /*5530*/  BSYNC B1 ;  /* 0x0000000000017941 */ /* 0x000fea0003800000 */
.L_x_119:
        /* <DEDUP_REMOVED lines=9> */
.L_x_122:
[----:B------:R-:W-:Y:S05]  /*55d0*/  BSYNC B1 ;  /* 0x0000000000017941 */ /* 0x000fea0003800000 */
.L_x_121:
        /* <DEDUP_REMOVED lines=9> */
.L_x_124:
[----:B------:R-:W-:Y:S05]  /*5670*/  BSYNC B1 ;  /* 0x0000000000017941 */ /* 0x000fea0003800000 */
.L_x_123:
        /* <DEDUP_REMOVED lines=10> */
.L_x_126:
[----:B------:R-:W-:Y:S05]  /*5720*/  BSYNC B1 ;  /* 0x0000000000017941 */ /* 0x000fea0003800000 */
.L_x_125:
        /* <DEDUP_REMOVED lines=10> */
.L_x_128:
[----:B------:R-:W-:Y:S05]  /*57d0*/  BSYNC B1 ;  /* 0x0000000000017941 */ /* 0x000fea0003800000 */
.L_x_127:
        /* <DEDUP_REMOVED lines=9> */
.L_x_130:
[----:B------:R-:W-:Y:S05]  /*5870*/  BSYNC B1 ;  /* 0x0000000000017941 */ /* 0x000fea0003800000 */
.L_x_129:
        /* <DEDUP_REMOVED lines=9> */
.L_x_132:
[----:B------:R-:W-:Y:S05]  /*5910*/  BSYNC B1 ;  /* 0x0000000000017941 */ /* 0x000fea0003800000 */
.L_x_131:
        /* <DEDUP_REMOVED lines=10> */
.L_x_134:
[----:B------:R-:W-:Y:S05]  /*59c0*/  BSYNC B1 ;  /* 0x0000000000017941 */ /* 0x000fea0003800000 */
.L_x_133:
        /* <DEDUP_REMOVED lines=10> */
.L_x_136:
[----:B------:R-:W-:Y:S05]  /*5a70*/  BSYNC B1 ;  /* 0x0000000000017941 */ /* 0x000fea0003800000 */
.L_x_135:
        /* <DEDUP_REMOVED lines=9> */
.L_x_138:
[----:B------:R-:W-:Y:S05]  /*5b10*/  BSYNC B1 ;  /* 0x0000000000017941 */ /* 0x000fea0003800000 */
.L_x_137:
        /* <DEDUP_REMOVED lines=9> */
.L_x_140:
[----:B------:R-:W-:Y:S05]  /*5bb0*/  BSYNC B1 ;  /* 0x0000000000017941 */ /* 0x000fea0003800000 */
.L_x_139:
        /* <DEDUP_REMOVED lines=9> */
.L_x_142:
[----:B------:R-:W-:Y:S05]  /*5c50*/  BSYNC B1 ;  /* 0x0000000000017941 */ /* 0x000fea0003800000 */
.L_x_141:
        /* <DEDUP_REMOVED lines=9> */
.L_x_144:
[----:B------:R-:W-:Y:S05]  /*5cf0*/  BSYNC B1 ;  /* 0x0000000000017941 */ /* 0x000fea0003800000 */
.L_x_143:
        /* <DEDUP_REMOVED lines=9> */
.L_x_146:
[----:B------:R-:W-:Y:S05]  /*5d90*/  BSYNC B1 ;  /* 0x0000000000017941 */ /* 0x000fea0003800000 */
.L_x_145:
        /* <DEDUP_REMOVED lines=9> */
.L_x_148:
[----:B------:R-:W-:Y:S05]  /*5e30*/  BSYNC B1 ;  /* 0x0000000000017941 */ /* 0x000fea0003800000 */
.L_x_147:
        /* <DEDUP_REMOVED lines=9> */
.L_x_150:
[----:B------:R-:W-:Y:S05]  /*5ed0*/  BSYNC B1 ;  /* 0x0000000000017941 */ /* 0x000fea0003800000 */
.L_x_149:
        /* <DEDUP_REMOVED lines=9> */
.L_x_152:
[----:B------:R-:W-:Y:S05]  /*5f70*/  BSYNC B1 ;  /* 0x0000000000017941 */ /* 0x000fea0003800000 */
.L_x_151:
        /* <DEDUP_REMOVED lines=9> */
.L_x_154:
[----:B------:R-:W-:Y:S05]  /*6010*/  BSYNC B1 ;  /* 0x0000000000017941 */ /* 0x000fea0003800000 */
.L_x_153:
        /* <DEDUP_REMOVED lines=9> */
.L_x_156:
[----:B------:R-:W-:Y:S05]  /*60b0*/  BSYNC B1 ;  /* 0x0000000000017941 */ /* 0x000fea0003800000 */
.L_x_155:
        /* <DEDUP_REMOVED lines=10> */
.L_x_158:
[----:B------:R-:W-:Y:S05]  /*6160*/  BSYNC B1 ;  /* 0x0000000000017941 */ /* 0x000fea0003800000 */
.L_x_157:
        /* <DEDUP_REMOVED lines=10> */
.L_x_160:
[----:B------:R-:W-:Y:S05]  /*6210*/  BSYNC B1 ;  /* 0x0000000000017941 */ /* 0x000fea0003800000 */
.L_x_159:
        /* <DEDUP_REMOVED lines=9> */
.L_x_162:
[----:B------:R-:W-:Y:S05]  /*62b0*/  BSYNC B1 ;  /* 0x0000000000017941 */ /* 0x000fea0003800000 */
.L_x_161:
        /* <DEDUP_REMOVED lines=9> */
.L_x_164:
[----:B------:R-:W-:Y:S05]  /*6350*/  BSYNC B1 ;  /* 0x0000000000017941 */ /* 0x000fea0003800000 */
.L_x_163:
        /* <DEDUP_REMOVED lines=10> */
.L_x_166:
[----:B------:R-:W-:Y:S05]  /*6400*/  BSYNC B1 ;  /* 0x0000000000017941 */ /* 0x000fea0003800000 */
.L_x_165:
        /* <DEDUP_REMOVED lines=10> */
.L_x_168:
[----:B------:R-:W-:Y:S05]  /*64b0*/  BSYNC B1 ;  /* 0x0000000000017941 */ /* 0x000fea0003800000 */
.L_x_167:
        /* <DEDUP_REMOVED lines=9> */
.L_x_170:
[----:B------:R-:W-:Y:S05]  /*6550*/  BSYNC B1 ;  /* 0x0000000000017941 */ /* 0x000fea0003800000 */
.L_x_169:
        /* <DEDUP_REMOVED lines=9> */
.L_x_172:
[----:B------:R-:W-:Y:S05]  /*65f0*/  BSYNC B1 ;  /* 0x0000000000017941 */ /* 0x000fea0003800000 */
.L_x_171:
        /* <DEDUP_REMOVED lines=9> */
.L_x_174:
[----:B------:R-:W-:Y:S05]  /*6690*/  BSYNC B1 ;  /* 0x0000000000017941 */ /* 0x000fea0003800000 */
.L_x_173:
        /* <DEDUP_REMOVED lines=9> */
.L_x_176:
[----:B------:R-:W-:Y:S05]  /*6730*/  BSYNC B1 ;  /* 0x0000000000017941 */ /* 0x000fea0003800000 */
.L_x_175:
        /* <DEDUP_REMOVED lines=9> */
.L_x_178:
[----:B------:R-:W-:Y:S05]  /*67d0*/  BSYNC B1 ;  /* 0x0000000000017941 */ /* 0x000fea0003800000 */
.L_x_177:
        /* <DEDUP_REMOVED lines=9> */
.L_x_180:
[----:B------:R-:W-:Y:S05]  /*6870*/  BSYNC B1 ;  /* 0x0000000000017941 */ /* 0x000fea0003800000 */
.L_x_179:
        /* <DEDUP_REMOVED lines=9> */
.L_x_182:
[----:B------:R-:W-:Y:S05]  /*6910*/  BSYNC B1 ;  /* 0x0000000000017941 */ /* 0x000fea0003800000 */
.L_x_181:
        /* <DEDUP_REMOVED lines=9> */
.L_x_184:
[----:B------:R-:W-:Y:S05]  /*69b0*/  BSYNC B1 ;  /* 0x0000000000017941 */ /* 0x000fea0003800000 */
.L_x_183:
        /* <DEDUP_REMOVED lines=9> */
.L_x_186:
[----:B------:R-:W-:Y:S05]  /*6a50*/  BSYNC B1 ;  /* 0x0000000000017941 */ /* 0x000fea0003800000 */
.L_x_185:
        /* <DEDUP_REMOVED lines=9> */
.L_x_188:
[----:B------:R-:W-:Y:S05]  /*6af0*/  BSYNC B1 ;  /* 0x0000000000017941 */ /* 0x000fea0003800000 */
.L_x_187:
        /* <DEDUP_REMOVED lines=10> */
.L_x_190:
[----:B------:R-:W-:Y:S05]  /*6ba0*/  BSYNC B1 ;  /* 0x0000000000017941 */ /* 0x000fea0003800000 */
.L_x_189:
        /* <DEDUP_REMOVED lines=10> */
.L_x_192:
[----:B------:R-:W-:Y:S05]  /*6c50*/  BSYNC B1 ;  /* 0x0000000000017941 */ /* 0x000fea0003800000 */
.L_x_191:
        /* <DEDUP_REMOVED lines=9> */
.L_x_194:
[----:B------:R-:W-:Y:S05]  /*6cf0*/  BSYNC B1 ;  /* 0x0000000000017941 */ /* 0x000fea0003800000 */
.L_x_193:
        /* <DEDUP_REMOVED lines=9> */
.L_x_196:
[----:B------:R-:W-:Y:S05]  /*6d90*/  BSYNC B1 ;  /* 0x0000000000017941 */ /* 0x000fea0003800000 */
.L_x_195:
        /* <DEDUP_REMOVED lines=10> */
.L_x_198:
[----:B------:R-:W-:Y:S05]  /*6e40*/  BSYNC B1 ;  /* 0x0000000000017941 */ /* 0x000fea0003800000 */
.L_x_197:
        /* <DEDUP_REMOVED lines=10> */
.L_x_200:
[----:B------:R-:W-:Y:S05]  /*6ef0*/  BSYNC B1 ;  /* 0x0000000000017941 */ /* 0x000fea0003800000 */
.L_x_199:
        /* <DEDUP_REMOVED lines=9> */
.L_x_202:
[----:B------:R-:W-:Y:S05]  /*6f90*/  BSYNC B1 ;  /* 0x0000000000017941 */ /* 0x000fea0003800000 */
.L_x_201:
        /* <DEDUP_REMOVED lines=9> */
.L_x_204:
[----:B------:R-:W-:Y:S05]  /*7030*/  BSYNC B1 ;  /* 0x0000000000017941 */ /* 0x000fea0003800000 */
.L_x_203:
        /* <DEDUP_REMOVED lines=9> */
.L_x_206:
[----:B------:R-:W-:Y:S05]  /*70d0*/  BSYNC B1 ;  /* 0x0000000000017941 */ /* 0x000fea0003800000 */
.L_x_205:
        /* <DEDUP_REMOVED lines=9> */
.L_x_208:
[----:B------:R-:W-:Y:S05]  /*7170*/  BSYNC B1 ;  /* 0x0000000000017941 */ /* 0x000fea0003800000 */
.L_x_207:
        /* <DEDUP_REMOVED lines=9> */
.L_x_210:
[----:B------:R-:W-:Y:S05]  /*7210*/  BSYNC B1 ;  /* 0x0000000000017941 */ /* 0x000fea0003800000 */
.L_x_209:
        /* <DEDUP_REMOVED lines=9> */
.L_x_212:
[----:B------:R-:W-:Y:S05]  /*72b0*/  BSYNC B1 ;  /* 0x0000000000017941 */ /* 0x000fea0003800000 */
.L_x_211:
        /* <DEDUP_REMOVED lines=9> */
.L_x_214:
[----:B------:R-:W-:Y:S05]  /*7350*/  BSYNC B1 ;  /* 0x0000000000017941 */ /* 0x000fea0003800000 */
.L_x_213:
        /* <DEDUP_REMOVED lines=9> */
.L_x_216:
[----:B------:R-:W-:Y:S05]  /*73f0*/  BSYNC B1 ;  /* 0x0000000000017941 */ /* 0x000fea0003800000 */
.L_x_215:
        /* <DEDUP_REMOVED lines=9> */
.L_x_218:
[----:B------:R-:W-:Y:S05]  /*7490*/  BSYNC B1 ;  /* 0x0000000000017941 */ /* 0x000fea0003800000 */
.L_x_217:
        /* <DEDUP_REMOVED lines=9> */
.L_x_220:
[----:B------:R-:W-:Y:S05]  /*7530*/  BSYNC B1 ;  /* 0x0000000000017941 */ /* 0x000fea0003800000 */
.L_x_219:
        /* <DEDUP_REMOVED lines=10> */
.L_x_222:
[----:B------:R-:W-:Y:S05]  /*75e0*/  BSYNC B1 ;  /* 0x0000000000017941 */ /* 0x000fea0003800000 */
.L_x_221:
        /* <DEDUP_REMOVED lines=10> */
.L_x_224:
[----:B------:R-:W-:Y:S05]  /*7690*/  BSYNC B1 ;  /* 0x0000000000017941 */ /* 0x000fea0003800000 */
.L_x_223:
        /* <DEDUP_REMOVED lines=9> */
.L_x_226:
[----:B------:R-:W-:Y:S05]  /*7730*/  BSYNC B1 ;  /* 0x0000000000017941 */ /* 0x000fea0003800000 */
.L_x_225:
        /* <DEDUP_REMOVED lines=9> */
.L_x_228:
[----:B------:R-:W-:Y:S05]  /*77d0*/  BSYNC B1 ;  /* 0x0000000000017941 */ /* 0x000fea0003800000 */
.L_x_227:
        /* <DEDUP_REMOVED lines=10> */
.L_x_230:
[----:B------:R-:W-:Y:S05]  /*7880*/  BSYNC B1 ;  /* 0x0000000000017941 */ /* 0x000fea0003800000 */
.L_x_229:
        /* <DEDUP_REMOVED lines=10> */
.L_x_232:
[----:B------:R-:W-:Y:S05]  /*7930*/  BSYNC B1 ;  /* 0x0000000000017941 */ /* 0x000fea0003800000 */
.L_x_231:
[----:B0--345:R-:W-:Y:S01]  /*7940*/  HADD2.F32 R8, -RZ, R150.H0_H0 ;  /* 0x20000096ff087230 */ /* 0x039fe20000004100 */
        /* <DEDUP_REMOVED lines=8> */
.L_x_234:
[----:B------:R-:W-:Y:S05]  /*79d0*/  BSYNC B1 ;  /* 0x0000000000017941 */ /* 0x000fea0003800000 */
.L_x_233:
        /* <DEDUP_REMOVED lines=9> */
.L_x_236:
[----:B------:R-:W-:Y:S05]  /*7a70*/  BSYNC B1 ;  /* 0x0000000000017941 */ /* 0x000fea0003800000 */
.L_x_235:
        /* <DEDUP_REMOVED lines=9> */
.L_x_238:
[----:B------:R-:W-:Y:S05]  /*7b10*/  BSYNC B1 ;  /* 0x0000000000017941 */ /* 0x000fea0003800000 */
.L_x_237:
        /* <DEDUP_REMOVED lines=9> */
.L_x_240:
[----:B------:R-:W-:Y:S05]  /*7bb0*/  BSYNC B1 ;  /* 0x0000000000017941 */ /* 0x000fea0003800000 */
.L_x_239:
        /* <DEDUP_REMOVED lines=9> */
.L_x_242:
[----:B------:R-:W-:Y:S05]  /*7c50*/  BSYNC B1 ;  /* 0x0000000000017941 */ /* 0x000fea0003800000 */
.L_x_241:
        /* <DEDUP_REMOVED lines=9> */
.L_x_244:
[----:B------:R-:W-:Y:S05]  /*7cf0*/  BSYNC B1 ;  /* 0x0000000000017941 */ /* 0x000fea0003800000 */
.L_x_243:
        /* <DEDUP_REMOVED lines=9> */
.L_x_246:
[----:B------:R-:W-:Y:S05]  /*7d90*/  BSYNC B1 ;  /* 0x0000000000017941 */ /* 0x000fea0003800000 */
.L_x_245:
        /* <DEDUP_REMOVED lines=9> */
.L_x_248:
[----:B------:R-:W-:Y:S05]  /*7e30*/  BSYNC B1 ;  /* 0x0000000000017941 */ /* 0x000fea0003800000 */
.L_x_247:
        /* <DEDUP_REMOVED lines=9> */
.L_x_250:
[----:B------:R-:W-:Y:S05]  /*7ed0*/  BSYNC B1 ;  /* 0x0000000000017941 */ /* 0x000fea0003800000 */
.L_x_249:
        /* <DEDUP_REMOVED lines=9> */
.L_x_252:
[----:B------:R-:W-:Y:S05]  /*7f70*/  BSYNC B1 ;  /* 0x0000000000017941 */ /* 0x000fea0003800000 */
.L_x_251:
[----:B------:R-:W-:Y:S05]  /*7f80*/  @!P0 BRA `(.L_x_253) ;  /* 0x0000001c00e08947 */ /* 0x000fea0003800000 */
[----:B-----5:R-:W-:-:S05]  /*7f90*/  HADD2.F32 R150, -RZ, R150.H0_H0 ;  /* 0x20000096ff967230 */ /* 0x020fca0000004100 */
[----:B------:R-:W-:-:S04]  /*7fa0*/  FMUL R150, R150, R139 ;  /* 0x0000008b96967220 */ /* 0x000fc80000400000 */
[----:B------:R-:W-:-:S05]  /*7fb0*/  FFMA R150, R31, R136, R150 ;  /* 0x000000881f967223 */ /* 0x000fca0000000096 */
[----:B------:R-:W-:-:S05]  /*7fc0*/  F2FP.F16.F32.PACK_AB R150, RZ, R150 ;  /* 0x00000096ff96723e */ /* 0x000fca00000000ff */
[----:B------:R0:W-:Y:S01]  /*7fd0*/  STG.E.U16 desc[UR40][R10.64+0xd2], R150 ;  /* 0x0000d2960a007986 */ /* 0x0001e2000c101528 */
[----:B------:R-:W-:Y:S05]  /*7fe0*/  BRA `(.L_x_253) ;  /* 0x0000001c00c87947 */ /* 0x000fea0003800000 */
.L_x_34:
[----:B------:R-:W-:Y:S01]  /*7ff0*/  ULDC.64 UR4, c[0x0][0x5c0] ;  /* 0x0001700000047ab9 */ /* 0x000fe20000000a00 */
[-C--:B------:R-:W-:Y:S01]  /*8000*/  FMUL R128, R128, R136.reuse ;  /* 0x0000008880807220 */ /* 0x080fe20000400000 */
[----:B------:R-:W-:Y:S01]  /*8010*/  LEA R6, P2, R144, UR4, 0x1 ;  /* 0x0000000490067c11 */ /* 0x000fe2000f8408ff */
[----:B------:R-:W-:Y:S01]  /*8020*/  IMAD.SHL.U32 R141, R4, 0x10, RZ ;  /* 0x00000010048d7824 */ /* 0x000fe200078e00ff */
[----:B------:R-:W-:Y:S01]  /*8030*/  ISETP.GT.AND P3, PT, R3, 0x1, PT ;  /* 0x000000010300780c */ /* 0x000fe20003f64270 */
[----:B------:R-:W-:Y:S01]  /*8040*/  FMUL R129, R129, R136 ;  /* 0x0000008881817220 */ /* 0x000fe20000400000 */
[----:B------:R-:W-:Y:S01]  /*8050*/  F2FP.F16.F32.PACK_AB R128, RZ, R128 ;  /* 0x00000080ff80723e */ /* 0x000fe200000000ff */
[-C--:B------:R-:W-:Y:S01]  /*8060*/  FMUL R131, R131, R136.reuse ;  /* 0x0000008883837220 */ /* 0x080fe20000400000 */
[----:B------:R-:W-:Y:S01]  /*8070*/  LEA.HI.X R7, R144, UR5, R153, 0x1, P2 ;  /* 0x0000000590077c11 */ /* 0x000fe200090f0c99 */
[-C--:B------:R-:W-:Y:S01]  /*8080*/  FMUL R130, R130, R136.reuse ;  /* 0x0000008882827220 */ /* 0x080fe20000400000 */
[----:B------:R-:W-:Y:S01]  /*8090*/  ISETP.GT.AND P2, PT, R0, RZ, P3 ;  /* 0x000000ff0000720c */ /* 0x000fe20001f44270 */
[-C--:B------:R-:W-:Y:S01]  /*80a0*/  FMUL R133, R133, R136.reuse ;  /* 0x0000008885857220 */ /* 0x080fe20000400000 */
[----:B------:R-:W-:Y:S01]  /*80b0*/  SHF.L.U64.HI R137, R4, 0x4, R5 ;  /* 0x0000000404897819 */ /* 0x000fe20000010205 */
[----:B------:R-:W-:Y:S01]  /*80c0*/  @P1 STG.E.U16 desc[UR40][R6.64], R128 ;  /* 0x0000008006001986 */ /* 0x000fe2000c101528 */
[----:B------:R-:W-:Y:S01]  /*80d0*/  ISETP.GT.AND P1, PT, R0, 0x8, P3 ;  /* 0x000000080000780c */ /* 0x000fe20001f24270 */
[----:B------:R-:W-:Y:S01]  /*80e0*/  FMUL R132, R132, R136 ;  /* 0x0000008884847220 */ /* 0x000fe20000400000 */
[----:B------:R-:W-:Y:S01]  /*80f0*/  IADD3 R8, P4, R141, R6, RZ ;  /* 0x000000068d087210 */ /* 0x000fe20007f9e0ff */
[-C--:B------:R-:W-:Y:S01]  /*8100*/  FMUL R135, R135, R136.reuse ;  /* 0x0000008887877220 */ /* 0x080fe20000400000 */
[----:B------:R-:W-:Y:S01]  /*8110*/  F2FP.F16.F32.PACK_AB R129, RZ, R129 ;  /* 0x00000081ff81723e */ /* 0x000fe200000000ff */
[----:B------:R-:W-:Y:S01]  /*8120*/  FMUL R134, R134, R136 ;  /* 0x0000008886867220 */ /* 0x000fe20000400000 */
[----:B------:R-:W-:Y:S01]  /*8130*/  F2FP.F16.F32.PACK_AB R131, RZ, R131 ;  /* 0x00000083ff83723e */ /* 0x000fe200000000ff */
[----:B------:R-:W-:Y:S01]  /*8140*/  IMAD.X R9, R137, 0x1, R7, P4 ;  /* 0x0000000189097824 */ /* 0x000fe200020e0607 */
[----:B------:R-:W-:Y:S01]  /*8150*/  ISETP.GT.AND P5, PT, R0, 0x8, P0 ;  /* 0x000000080000780c */ /* 0x000fe200007a4270 */
[----:B------:R-:W-:Y:S01]  /*8160*/  @P2 STG.E.U16 desc[UR40][R6.64+0x2], R129 ;  /* 0x0000028106002986 */ /* 0x000fe2000c101528 */
[----:B------:R-:W-:Y:S01]  /*8170*/  F2FP.F16.F32.PACK_AB R130, RZ, R130 ;  /* 0x00000082ff82723e */ /* 0x000fe200000000ff */
[----:B------:R-:W-:Y:S01]  /*8180*/  FMUL R120, R120, R136 ;  /* 0x0000008878787220 */ /* 0x000fe20000400000 */
[C---:B------:R-:W-:Y:S01]  /*8190*/  ISETP.GT.AND P2, PT, R3.reuse, 0x8, PT ;  /* 0x000000080300780c */ /* 0x040fe20003f44270 */
[----:B------:R-:W-:Y:S01]  /*81a0*/  @P1 STG.E.U16 desc[UR40][R8.64+0x2], R131 ;  /* 0x0000028308001986 */ /* 0x000fe2000c101528 */
[----:B------:R-:W-:Y:S01]  /*81b0*/  ISETP.GT.AND P1, PT, R3, 0x9, PT ;  /* 0x000000090300780c */ /* 0x000fe20003f24270 */
[----:B------:R-:W-:Y:S01]  /*81c0*/  IMAD R5, R5, 0xf0, RZ ;  /* 0x000000f005057824 */ /* 0x000fe200078e02ff */
[----:B------:R-:W-:Y:S01]  /*81d0*/  F2FP.F16.F32.PACK_AB R133, RZ, R133 ;  /* 0x00000085ff85723e */ /* 0x000fe200000000ff */
[----:B------:R-:W-:Y:S01]  /*81e0*/  IMAD.WIDE.U32 R10, R4, 0xf0, R8 ;  /* 0x000000f0040a7825 */ /* 0x000fe200078e0008 */
[----:B------:R-:W-:-:S03]  /*81f0*/  ISETP.GT.AND P4, PT, R0, RZ, P1 ;  /* 0x000000ff0000720c */ /* 0x000fc60000f84270 */
[----:B------:R-:W-:Y:S01]  /*8200*/  FMUL R121, R121, R136 ;  /* 0x0000008879797220 */ /* 0x000fe20000400000 */
[----:B------:R-:W-:Y:S01]  /*8210*/  F2FP.F16.F32.PACK_AB R132, RZ, R132 ;  /* 0x00000084ff84723e */ /* 0x000fe200000000ff */
[----:B------:R-:W-:Y:S01]  /*8220*/  @P5 STG.E.U16 desc[UR40][R8.64], R130 ;  /* 0x0000008208005986 */ /* 0x000fe2000c101528 */
[----:B------:R-:W-:Y:S01]  /*8230*/  ISETP.GT.AND P5, PT, R0, RZ, P2 ;  /* 0x000000ff0000720c */ /* 0x000fe200017a4270 */
[----:B------:R-:W-:Y:S01]  /*8240*/  IMAD.IADD R11, R5, 0x1, R11 ;  /* 0x00000001050b7824 */ /* 0x000fe200078e020b */
[----:B------:R-:W-:Y:S01]  /*8250*/  F2FP.F16.F32.PACK_AB R135, RZ, R135 ;  /* 0x00000087ff87723e */ /* 0x000fe200000000ff */
[----:B------:R-:W-:Y:S01]  /*8260*/  FMUL R122, R122, R136 ;  /* 0x000000887a7a7220 */ /* 0x000fe20000400000 */
[----:B------:R-:W-:Y:S01]  /*8270*/  F2FP.F16.F32.PACK_AB R134, RZ, R134 ;  /* 0x00000086ff86723e */ /* 0x000fe200000000ff */
[----:B------:R-:W-:Y:S01]  /*8280*/  FMUL R123, R123, R136 ;  /* 0x000000887b7b7220 */ /* 0x000fe20000400000 */
[----:B------:R-:W-:Y:S01]  /*8290*/  F2FP.F16.F32.PACK_AB R120, RZ, R120 ;  /* 0x00000078ff78723e */ /* 0x000fe200000000ff */
[-C--:B------:R-:W-:Y:S01]  /*82a0*/  FMUL R124, R124, R136.reuse ;  /* 0x000000887c7c7220 */ /* 0x080fe20000400000 */
[----:B------:R-:W-:Y:S01]  /*82b0*/  F2FP.F16.F32.PACK_AB R121, RZ, R121 ;  /* 0x00000079ff79723e */ /* 0x000fe200000000ff */
[----:B------:R-:W-:Y:S01]  /*82c0*/  @P4 STG.E.U16 desc[UR40][R6.64+0x12], R133 ;  /* 0x0000128506004986 */ /* 0x000fe2000c101528 */
[C---:B------:R-:W-:Y:S01]  /*82d0*/  ISETP.GT.AND P4, PT, R0.reuse, 0x8, P1 ;  /* 0x000000080000780c */ /* 0x040fe20000f84270 */
[----:B------:R-:W-:Y:S01]  /*82e0*/  FMUL R125, R125, R136 ;  /* 0x000000887d7d7220 */ /* 0x000fe20000400000 */
[----:B------:R-:W-:Y:S01]  /*82f0*/  F2FP.F16.F32.PACK_AB R122, RZ, R122 ;  /* 0x0000007aff7a723e */ /* 0x000fe200000000ff */
[----:B------:R-:W-:Y:S01]  /*8300*/  @P5 STG.E.U16 desc[UR40][R6.64+0x10], R132 ;  /* 0x0000108406005986 */ /* 0x000fe2000c101528 */
[----:B------:R-:W-:Y:S01]  /*8310*/  ISETP.GT.AND P5, PT, R0, 0x8, P2 ;  /* 0x000000080000780c */ /* 0x000fe200017a4270 */
[-C--:B------:R-:W-:Y:S01]  /*8320*/  FMUL R126, R126, R136.reuse ;  /* 0x000000887e7e7220 */ /* 0x080fe20000400000 */
[----:B------:R-:W-:Y:S01]  /*8330*/  F2FP.F16.F32.PACK_AB R123, RZ, R123 ;  /* 0x0000007bff7b723e */ /* 0x000fe200000000ff */
[----:B------:R-:W-:Y:S01]  /*8340*/  FMUL R127, R127, R136 ;  /* 0x000000887f7f7220 */ /* 0x000fe20000400000 */
[----:B------:R-:W-:Y:S01]  /*8350*/  F2FP.F16.F32.PACK_AB R124, RZ, R124 ;  /* 0x0000007cff7c723e */ /* 0x000fe200000000ff */
[-C--:B------:R-:W-:Y:S01]  /*8360*/  FMUL R113, R113, R136.reuse ;  /* 0x0000008871717220 */ /* 0x080fe20000400000 */
[----:B------:R-:W-:Y:S01]  /*8370*/  F2FP.F16.F32.PACK_AB R125, RZ, R125 ;  /* 0x0000007dff7d723e */ /* 0x000fe200000000ff */
[----:B------:R-:W-:Y:S01]  /*8380*/  FMUL R112, R112, R136 ;  /* 0x0000008870707220 */ /* 0x000fe20000400000 */
[----:B------:R-:W-:Y:S01]  /*8390*/  F2FP.F16.F32.PACK_AB R126, RZ, R126 ;  /* 0x0000007eff7e723e */ /* 0x000fe200000000ff */
[----:B------:R-:W-:Y:S01]  /*83a0*/  @P4 STG.E.U16 desc[UR40][R8.64+0x12], R135 ;  /* 0x0000128708004986 */ /* 0x000fe2000c101528 */
[----:B------:R-:W-:Y:S01]  /*83b0*/  ISETP.GT.AND P4, PT, R0, 0x80, P0 ;  /* 0x000000800000780c */ /* 0x000fe20000784270 */
[-C--:B------:R-:W-:Y:S01]  /*83c0*/  FMUL R114, R114, R136.reuse ;  /* 0x0000008872727220 */ /* 0x080fe20000400000 */
[C---:B------:R-:W-:Y:S01]  /*83d0*/  ISETP.GT.AND P0, PT, R0.reuse, 0x88, P0 ;  /* 0x000000880000780c */ /* 0x040fe20000704270 */
[----:B------:R-:W-:Y:S01]  /*83e0*/  @P5 STG.E.U16 desc[UR40][R8.64+0x10], R134 ;  /* 0x0000108608005986 */ /* 0x000fe2000c101528 */
[C---:B------:R-:W-:Y:S01]  /*83f0*/  ISETP.GT.AND P5, PT, R0.reuse, 0x80, P3 ;  /* 0x000000800000780c */ /* 0x040fe20001fa4270 */
[-C--:B------:R-:W-:Y:S01]  /*8400*/  FMUL R115, R115, R136.reuse ;  /* 0x0000008873737220 */ /* 0x080fe20000400000 */
[----:B------:R-:W-:Y:S01]  /*8410*/  ISETP.GT.AND P3, PT, R0, 0x88, P3 ;  /* 0x000000880000780c */ /* 0x000fe20001f64270 */
[-C--:B------:R-:W-:Y:S01]  /*8420*/  FMUL R116, R116, R136.reuse ;  /* 0x0000008874747220 */ /* 0x080fe20000400000 */
[----:B------:R-:W-:Y:S01]  /*8430*/  F2FP.F16.F32.PACK_AB R127, RZ, R127 ;  /* 0x0000007fff7f723e */ /* 0x000fe200000000ff */
[-C--:B------:R-:W-:Y:S01]  /*8440*/  FMUL R117, R117, R136.reuse ;  /* 0x0000008875757220 */ /* 0x080fe20000400000 */
[----:B------:R-:W-:Y:S01]  /*8450*/  F2FP.F16.F32.PACK_AB R113, RZ, R113 ;  /* 0x00000071ff71723e */ /* 0x000fe200000000ff */
[----:B------:R-:W-:Y:S01]  /*8460*/  FMUL R118, R118, R136 ;  /* 0x0000008876767220 */ /* 0x000fe20000400000 */
[----:B------:R-:W-:Y:S01]  /*8470*/  F2FP.F16.F32.PACK_AB R112, RZ, R112 ;  /* 0x00000070ff70723e */ /* 0x000fe200000000ff */
[----:B------:R-:W-:Y:S01]  /*8480*/  @P4 STG.E.U16 desc[UR40][R10.64], R120 ;  /* 0x000000780a004986 */ /* 0x000fe2000c101528 */
[----:B------:R-:W-:Y:S01]  /*8490*/  IADD3 R12, P4, R141, R10, RZ ;  /* 0x0000000a8d0c7210 */ /* 0x000fe20007f9e0ff */
[----:B------:R-:W-:Y:S01]  /*84a0*/  FMUL R119, R119, R136 ;  /* 0x0000008877777220 */ /* 0x000fe20000400000 */
[----:B------:R-:W-:Y:S01]  /*84b0*/  F2FP.F16.F32.PACK_AB R114, RZ, R114 ;  /* 0x00000072ff72723e */ /* 0x000fe200000000ff */
[----:B------:R0:W-:Y:S01]  /*84c0*/  @P5 STG.E.U16 desc[UR40][R10.64+0x2], R121 ;  /* 0x000002790a005986 */ /* 0x0001e2000c101528 */
[C---:B------:R-:W-:Y:S01]  /*84d0*/  ISETP.GT.AND P5, PT, R0.reuse, 0x80, P2 ;  /* 0x000000800000780c */ /* 0x040fe200017a4270 */
[--C-:B------:R-:W-:Y:S01]  /*84e0*/  IMAD.X R13, R137, 0x1, R11.reuse, P4 ;  /* 0x00000001890d7824 */ /* 0x100fe200020e060b */
[----:B------:R-:W-:Y:S01]  /*84f0*/  ISETP.GT.AND P4, PT, R0, 0x80, P1 ;  /* 0x000000800000780c */ /* 0x000fe20000f84270 */
[-C--:B------:R-:W-:Y:S01]  /*8500*/  FMUL R104, R104, R136.reuse ;  /* 0x0000008868687220 */ /* 0x080fe20000400000 */
[----:B------:R-:W-:Y:S01]  /*8510*/  ISETP.GT.AND P1, PT, R0, 0x88, P1 ;  /* 0x000000880000780c */ /* 0x000fe20000f24270 */
[-C--:B------:R-:W-:Y:S01]  /*8520*/  FMUL R105, R105, R136.reuse ;  /* 0x0000008869697220 */ /* 0x080fe20000400000 */
[----:B------:R-:W-:Y:S01]  /*8530*/  @P0 STG.E.U16 desc[UR40][R12.64], R122 ;  /* 0x0000007a0c000986 */ /* 0x000fe2000c101528 */
[----:B------:R-:W-:Y:S01]  /*8540*/  ISETP.GT.AND P0, PT, R3, 0x11, PT ;  /* 0x000000110300780c */ /* 0x000fe20003f04270 */
[-C--:B------:R-:W-:Y:S01]  /*8550*/  FMUL R106, R106, R136.reuse ;  /* 0x000000886a6a7220 */ /* 0x080fe20000400000 */
[----:B------:R-:W-:Y:S01]  /*8560*/  F2FP.F16.F32.PACK_AB R115, RZ, R115 ;  /* 0x00000073ff73723e */ /* 0x000fe200000000ff */
[----:B------:R-:W-:Y:S01]  /*8570*/  FMUL R107, R107, R136 ;  /* 0x000000886b6b7220 */ /* 0x000fe20000400000 */
[----:B------:R-:W-:Y:S01]  /*8580*/  F2FP.F16.F32.PACK_AB R116, RZ, R116 ;  /* 0x00000074ff74723e */ /* 0x000fe200000000ff */
[----:B------:R-:W-:Y:S01]  /*8590*/  FMUL R108, R108, R136 ;  /* 0x000000886c6c7220 */ /* 0x000fe20000400000 */
[--C-:B------:R-:W-:Y:S01]  /*85a0*/  @P5 IMAD.MOV.U32 R14, RZ, RZ, R10.reuse ;  /* 0x000000ffff0e5224 */ /* 0x100fe200078e000a */
[----:B------:R-:W-:Y:S01]  /*85b0*/  F2FP.F16.F32.PACK_AB R117, RZ, R117 ;  /* 0x00000075ff75723e */ /* 0x000fe200000000ff */
[--C-:B------:R-:W-:Y:S01]  /*85c0*/  @P5 IMAD.MOV.U32 R15, RZ, RZ, R11.reuse ;  /* 0x000000ffff0f5224 */ /* 0x100fe200078e000b */
[----:B------:R-:W-:Y:S01]  /*85d0*/  F2FP.F16.F32.PACK_AB R118, RZ, R118 ;  /* 0x00000076ff76723e */ /* 0x000fe200000000ff */
[----:B------:R-:W-:Y:S01]  /*85e0*/  @P4 IMAD.MOV.U32 R20, RZ, RZ, R10 ;  /* 0x000000ffff144224 */ /* 0x000fe200078e000a */
[----:B------:R-:W-:Y:S01]  /*85f0*/  F2FP.F16.F32.PACK_AB R119, RZ, R119 ;  /* 0x00000077ff77723e */ /* 0x000fe200000000ff */
[----:B------:R-:W-:Y:S01]  /*8600*/  @P4 IMAD.MOV.U32 R21, RZ, RZ, R11 ;  /* 0x000000ffff154224 */ /* 0x000fe200078e000b */
[----:B------:R-:W-:Y:S01]  /*8610*/  F2FP.F16.F32.PACK_AB R104, RZ, R104 ;  /* 0x00000068ff68723e */ /* 0x000fe200000000ff */
[--C-:B0-----:R-:W-:Y:S01]  /*8620*/  @P3 IMAD.MOV.U32 R10, RZ, RZ, R12.reuse ;  /* 0x000000ffff0a3224 */ /* 0x101fe200078e000c */
[----:B------:R-:W-:Y:S01]  /*8630*/  F2FP.F16.F32.PACK_AB R105, RZ, R105 ;  /* 0x00000069ff69723e */ /* 0x000fe200000000ff */
[--C-:B------:R-:W-:Y:S01]  /*8640*/  @P3 IMAD.MOV.U32 R11, RZ, RZ, R13.reuse ;  /* 0x000000ffff0b3224 */ /* 0x100fe200078e000d */
[----:B------:R-:W-:Y:S01]  /*8650*/  F2FP.F16.F32.PACK_AB R106, RZ, R106 ;  /* 0x0000006aff6a723e */ /* 0x000fe200000000ff */
[-C--:B------:R-:W-:Y:S01]  /*8660*/  FMUL R109, R109, R136.reuse ;  /* 0x000000886d6d7220 */ /* 0x080fe20000400000 */
[-C--:B------:R-:W-:Y:S01]  /*8670*/  FMUL R111, R111, R136.reuse ;  /* 0x000000886f6f7220 */ /* 0x080fe20000400000 */
[----:B------:R-:W-:Y:S01]  /*8680*/  F2FP.F16.F32.PACK_AB R107, RZ, R107 ;  /* 0x0000006bff6b723e */ /* 0x000fe200000000ff */
[----:B------:R0:W-:Y:S01]  /*8690*/  @P3 STG.E.U16 desc[UR40][R10.64+0x2], R123 ;  /* 0x0000027b0a003986 */ /* 0x0001e2000c101528 */
[----:B------:R-:W-:Y:S01]  /*86a0*/  ISETP.GT.AND P3, PT, R0, 0x88, P2 ;  /* 0x000000880000780c */ /* 0x000fe20001764270 */
[-C--:B------:R-:W-:Y:S01]  /*86b0*/  FMUL R110, R110, R136.reuse ;  /* 0x000000886e6e7220 */ /* 0x080fe20000400000 */
[----:B------:R-:W-:Y:S01]  /*86c0*/  ISETP.GT.AND P2, PT, R3, 0x10, PT ;  /* 0x000000100300780c */ /* 0x000fe20003f44270 */
[----:B------:R-:W-:Y:S01]  /*86d0*/  @P5 STG.E.U16 desc[UR40][R14.64+0x10], R124 ;  /* 0x0000107c0e005986 */ /* 0x000fe2000c101528 */
[----:B------:R-:W-:Y:S01]  /*86e0*/  ISETP.GT.AND P5, PT, R0, RZ, P0 ;  /* 0x000000ff0000720c */ /* 0x000fe200007a4270 */
[----:B------:R-:W-:Y:S01]  /*86f0*/  FMUL R96, R96, R136 ;  /* 0x0000008860607220 */ /* 0x000fe20000400000 */
[----:B------:R-:W-:Y:S01]  /*8700*/  F2FP.F16.F32.PACK_AB R108, RZ, R108 ;  /* 0x0000006cff6c723e */ /* 0x000fe200000000ff */
[----:B------:R-:W-:Y:S01]  /*8710*/  @P4 STG.E.U16 desc[UR40][R20.64+0x12], R125 ;  /* 0x0000127d14004986 */ /* 0x000fe2000c101528 */
[----:B------:R-:W-:Y:S01]  /*8720*/  ISETP.GT.AND P4, PT, R0, RZ, P2 ;  /* 0x000000ff0000720c */ /* 0x000fe20001784270 */
[-C--:B------:R-:W-:Y:S01]  /*8730*/  FMUL R97, R97, R136.reuse ;  /* 0x0000008861617220 */ /* 0x080fe20000400000 */
[----:B------:R-:W-:Y:S01]  /*8740*/  F2FP.F16.F32.PACK_AB R109, RZ, R109 ;  /* 0x0000006dff6d723e */ /* 0x000fe200000000ff */
[----:B------:R-:W-:Y:S01]  /*8750*/  FMUL R99, R99, R136 ;  /* 0x0000008863637220 */ /* 0x000fe20000400000 */
[----:B------:R-:W-:Y:S01]  /*8760*/  F2FP.F16.F32.PACK_AB R111, RZ, R111 ;  /* 0x0000006fff6f723e */ /* 0x000fe200000000ff */
[----:B0-----:R-:W-:Y:S01]  /*8770*/  @P3 IMAD.MOV.U32 R10, RZ, RZ, R12 ;  /* 0x000000ffff0a3224 */ /* 0x001fe200078e000c */
[----:B------:R-:W-:Y:S01]  /*8780*/  F2FP.F16.F32.PACK_AB R110, RZ, R110 ;  /* 0x0000006eff6e723e */ /* 0x000fe200000000ff */
[----:B------:R-:W-:-:S02]  /*8790*/  @P3 IMAD.MOV.U32 R11, RZ, RZ, R13 ;  /* 0x000000ffff0b3224 */ /* 0x000fc400078e000d */
[----:B------:R-:W-:Y:S01]  /*87a0*/  FMUL R98, R98, R136 ;  /* 0x0000008862627220 */ /* 0x000fe20000400000 */
[----:B------:R-:W-:Y:S01]  /*87b0*/  F2FP.F16.F32.PACK_AB R96, RZ, R96 ;  /* 0x00000060ff60723e */ /* 0x000fe200000000ff */
[-C--:B------:R-:W-:Y:S01]  /*87c0*/  FMUL R100, R100, R136.reuse ;  /* 0x0000008864647220 */ /* 0x080fe20000400000 */
[----:B------:R-:W-:Y:S01]  /*87d0*/  F2FP.F16.F32.PACK_AB R97, RZ, R97 ;  /* 0x00000061ff61723e */ /* 0x000fe200000000ff */
[----:B------:R0:W-:Y:S01]  /*87e0*/  @P3 STG.E.U16 desc[UR40][R10.64+0x10], R126 ;  /* 0x0000107e0a003986 */ /* 0x0001e2000c101528 */
[----:B------:R-:W-:Y:S01]  /*87f0*/  ISETP.GT.AND P3, PT, R0, 0x8, P2 ;  /* 0x000000080000780c */ /* 0x000fe20001764270 */
[-C--:B------:R-:W-:Y:S01]  /*8800*/  FMUL R101, R101, R136.reuse ;  /* 0x0000008865657220 */ /* 0x080fe20000400000 */
[----:B------:R-:W-:Y:S01]  /*8810*/  F2FP.F16.F32.PACK_AB R99, RZ, R99 ;  /* 0x00000063ff63723e */ /* 0x000fe200000000ff */
[----:B------:R1:W-:Y:S01]  /*8820*/  @P1 STG.E.U16 desc[UR40][R12.64+0x12], R127 ;  /* 0x0000127f0c001986 */ /* 0x0003e2000c101528 */
[----:B------:R-:W-:Y:S01]  /*8830*/  ISETP.GT.AND P1, PT, R3, 0x18, PT ;  /* 0x000000180300780c */ /* 0x000fe20003f24270 */
[----:B------:R-:W-:Y:S01]  /*8840*/  FMUL R102, R102, R136 ;  /* 0x0000008866667220 */ /* 0x000fe20000400000 */
[----:B------:R-:W-:Y:S01]  /*8850*/  F2FP.F16.F32.PACK_AB R98, RZ, R98 ;  /* 0x00000062ff62723e */ /* 0x000fe200000000ff */
[----:B------:R1:W-:Y:S01]  /*8860*/  @P5 STG.E.U16 desc[UR40][R6.64+0x22], R113 ;  /* 0x0000227106005986 */ /* 0x0003e2000c101528 */
[C---:B------:R-:W-:Y:S01]  /*8870*/  ISETP.GT.AND P5, PT, R0.reuse, 0x8, P0 ;  /* 0x000000080000780c */ /* 0x040fe200007a4270 */
[----:B------:R-:W-:Y:S01]  /*8880*/  FMUL R103, R103, R136 ;  /* 0x0000008867677220 */ /* 0x000fe20000400000 */
[----:B------:R-:W-:Y:S01]  /*8890*/  F2FP.F16.F32.PACK_AB R100, RZ, R100 ;  /* 0x00000064ff64723e */ /* 0x000fe200000000ff */
[----:B------:R1:W-:Y:S01]  /*88a0*/  @P4 STG.E.U16 desc[UR40][R6.64+0x20], R112 ;  /* 0x0000207006004986 */ /* 0x0003e2000c101528 */
[----:B------:R-:W-:Y:S01]  /*88b0*/  ISETP.GT.AND P4, PT, R0, RZ, P1 ;  /* 0x000000ff0000720c */ /* 0x000fe20000f84270 */
[----:B0-----:R-:W-:Y:S01]  /*88c0*/  IMAD.WIDE.U32 R10, R4, 0xf0, R8 ;  /* 0x000000f0040a7825 */ /* 0x001fe200078e0008 */
[----:B------:R-:W-:Y:S01]  /*88d0*/  F2FP.F16.F32.PACK_AB R101, RZ, R101 ;  /* 0x00000065ff65723e */ /* 0x000fe200000000ff */
[----:B------:R1:W-:Y:S01]  /*88e0*/  @P3 STG.E.U16 desc[UR40][R8.64+0x20], R114 ;  /* 0x0000207208003986 */ /* 0x0003e2000c101528 */
[----:B------:R-:W-:Y:S01]  /*88f0*/  ISETP.GT.AND P3, PT, R3, 0x19, PT ;  /* 0x000000190300780c */ /* 0x000fe20003f64270 */
[----:B------:R-:W-:Y:S01]  /*8900*/  IMAD.IADD R11, R5, 0x1, R11 ;  /* 0x00000001050b7824 */ /* 0x000fe200078e020b */
[----:B------:R-:W-:Y:S01]  /*8910*/  F2FP.F16.F32.PACK_AB R102, RZ, R102 ;  /* 0x00000066ff66723e */ /* 0x000fe200000000ff */
[-C--:B------:R-:W-:Y:S01]  /*8920*/  FMUL R88, R88, R136.reuse ;  /* 0x0000008858587220 */ /* 0x080fe20000400000 */
[----:B------:R-:W-:Y:S01]  /*8930*/  F2FP.F16.F32.PACK_AB R103, RZ, R103 ;  /* 0x00000067ff67723e */ /* 0x000fe200000000ff */
[----:B------:R1:W-:Y:S01]  /*8940*/  @P5 STG.E.U16 desc[UR40][R8.64+0x22], R115 ;  /* 0x0000227308005986 */ /* 0x0003e2000c101528 */
[----:B------:R-:W-:Y:S01]  /*8950*/  ISETP.GT.AND P5, PT, R0, RZ, P3 ;  /* 0x000000ff0000720c */ /* 0x000fe20001fa4270 */
[-C--:B------:R-:W-:Y:S01]  /*8960*/  FMUL R89, R89, R136.reuse ;  /* 0x0000008859597220 */ /* 0x080fe20000400000 */
[-C--:B------:R-:W-:Y:S01]  /*8970*/  FMUL R90, R90, R136.reuse ;  /* 0x000000885a5a7220 */ /* 0x080fe20000400000 */
[----:B------:R1:W-:Y:S01]  /*8980*/  @P4 STG.E.U16 desc[UR40][R6.64+0x30], R116 ;  /* 0x0000307406004986 */ /* 0x0003e2000c101528 */
[----:B------:R-:W-:Y:S01]  /*8990*/  ISETP.GT.AND P4, PT, R0, 0x8, P1 ;  /* 0x000000080000780c */ /* 0x000fe20000f84270 */
[----:B------:R-:W-:Y:S01]  /*89a0*/  FMUL R91, R91, R136 ;  /* 0x000000885b5b7220 */ /* 0x000fe20000400000 */
[----:B------:R-:W-:Y:S01]  /*89b0*/  F2FP.F16.F32.PACK_AB R88, RZ, R88 ;  /* 0x00000058ff58723e */ /* 0x000fe200000000ff */
[-C--:B------:R-:W-:Y:S01]  /*89c0*/  FMUL R93, R93, R136.reuse ;  /* 0x000000885d5d7220 */ /* 0x080fe20000400000 */
[----:B------:R-:W-:Y:S01]  /*89d0*/  F2FP.F16.F32.PACK_AB R89, RZ, R89 ;  /* 0x00000059ff59723e */ /* 0x000fe200000000ff */
[----:B------:R-:W-:Y:S01]  /*89e0*/  FMUL R92, R92, R136 ;  /* 0x000000885c5c7220 */ /* 0x000fe20000400000 */
[----:B------:R-:W-:Y:S01]  /*89f0*/  F2FP.F16.F32.PACK_AB R90, RZ, R90 ;  /* 0x0000005aff5a723e */ /* 0x000fe200000000ff */
[-C--:B------:R-:W-:Y:S01]  /*8a00*/  FMUL R94, R94, R136.reuse ;  /* 0x000000885e5e7220 */ /* 0x080fe20000400000 */
[----:B------:R-:W-:Y:S01]  /*8a10*/  F2FP.F16.F32.PACK_AB R91, RZ, R91 ;  /* 0x0000005bff5b723e */ /* 0x000fe200000000ff */
[----:B------:R1:W-:Y:S01]  /*8a20*/  @P5 STG.E.U16 desc[UR40][R6.64+0x32], R117 ;  /* 0x0000327506005986 */ /* 0x0003e2000c101528 */
[C---:B------:R-:W-:Y:S01]  /*8a30*/  ISETP.GT.AND P5, PT, R0.reuse, 0x8, P3 ;  /* 0x000000080000780c */ /* 0x040fe20001fa4270 */
[-C--:B------:R-:W-:Y:S01]  /*8a40*/  FMUL R95, R95, R136.reuse ;  /* 0x000000885f5f7220 */ /* 0x080fe20000400000 */
[----:B------:R-:W-:Y:S01]  /*8a50*/  F2FP.F16.F32.PACK_AB R93, RZ, R93 ;  /* 0x0000005dff5d723e */ /* 0x000fe200000000ff */
[----:B------:R1:W-:Y:S01]  /*8a60*/  @P4 STG.E.U16 desc[UR40][R8.64+0x30], R118 ;  /* 0x0000307608004986 */ /* 0x0003e2000c101528 */
[----:B------:R-:W-:Y:S01]  /*8a70*/  ISETP.GT.AND P4, PT, R0, 0x80, P2 ;  /* 0x000000800000780c */ /* 0x000fe20001784270 */
[-C--:B------:R-:W-:Y:S01]  /*8a80*/  FMUL R80, R80, R136.reuse ;  /* 0x0000008850507220 */ /* 0x080fe20000400000 */
[----:B------:R-:W-:Y:S01]  /*8a90*/  ISETP.GT.AND P2, PT, R0, 0x88, P2 ;  /* 0x000000880000780c */ /* 0x000fe20001744270 */
[----:B------:R-:W-:Y:S01]  /*8aa0*/  FMUL R81, R81, R136 ;  /* 0x0000008851517220 */ /* 0x000fe20000400000 */
[----:B------:R-:W-:Y:S01]  /*8ab0*/  F2FP.F16.F32.PACK_AB R92, RZ, R92 ;  /* 0x0000005cff5c723e */ /* 0x000fe200000000ff */
[----:B------:R-:W-:Y:S01]  /*8ac0*/  FMUL R83, R83, R136 ;  /* 0x0000008853537220 */ /* 0x000fe20000400000 */
[----:B------:R-:W-:Y:S01]  /*8ad0*/  F2FP.F16.F32.PACK_AB R94, RZ, R94 ;  /* 0x0000005eff5e723e */ /* 0x000fe200000000ff */
[----:B------:R-:W-:Y:S01]  /*8ae0*/  FMUL R82, R82, R136 ;  /* 0x0000008852527220 */ /* 0x000fe20000400000 */
[----:B------:R-:W-:Y:S01]  /*8af0*/  F2FP.F16.F32.PACK_AB R95, RZ, R95 ;  /* 0x0000005fff5f723e */ /* 0x000fe200000000ff */
[----:B------:R1:W-:Y:S01]  /*8b00*/  @P5 STG.E.U16 desc[UR40][R8.64+0x32], R119 ;  /* 0x0000327708005986 */ /* 0x0003e2000c101528 */
[----:B------:R-:W-:Y:S01]  /*8b10*/  IADD3 R4, P5, R141, R10, RZ ;  /* 0x0000000a8d047210 */ /* 0x000fe20007fbe0ff */
[----:B------:R-:W-:Y:S01]  /*8b20*/  FMUL R84, R84, R136 ;  /* 0x0000008854547220 */ /* 0x000fe20000400000 */
[----:B------:R-:W-:Y:S01]  /*8b30*/  F2FP.F16.F32.PACK_AB R80, RZ, R80 ;  /* 0x00000050ff50723e */ /* 0x000fe200000000ff */
[----:B------:R1:W-:Y:S01]  /*8b40*/  @P4 STG.E.U16 desc[UR40][R10.64+0x20], R104 ;  /* 0x000020680a004986 */ /* 0x0003e2000c101528 */
[C---:B------:R-:W-:Y:S01]  /*8b50*/  ISETP.GT.AND P4, PT, R0.reuse, 0x80, P0 ;  /* 0x000000800000780c */ /* 0x040fe20000784270 */
[----:B------:R-:W-:Y:S01]  /*8b60*/  IMAD.X R5, R137, 0x1, R11, P5 ;  /* 0x0000000189057824 */ /* 0x000fe200028e060b */
[----:B------:R-:W-:Y:S01]  /*8b70*/  ISETP.GT.AND P0, PT, R0, 0x88, P0 ;  /* 0x000000880000780c */ /* 0x000fe20000704270 */
[-C--:B------:R-:W-:Y:S01]  /*8b80*/  FMUL R85, R85, R136.reuse ;  /* 0x0000008855557220 */ /* 0x080fe20000400000 */
[----:B------:R-:W-:Y:S01]  /*8b90*/  F2FP.F16.F32.PACK_AB R81, RZ, R81 ;  /* 0x00000051ff51723e */ /* 0x000fe200000000ff */
[-C--:B------:R-:W-:Y:S01]  /*8ba0*/  FMUL R86, R86, R136.reuse ;  /* 0x0000008856567220 */ /* 0x080fe20000400000 */
[----:B------:R-:W-:Y:S01]  /*8bb0*/  F2FP.F16.F32.PACK_AB R83, RZ, R83 ;  /* 0x00000053ff53723e */ /* 0x000fe200000000ff */
[----:B------:R-:W-:Y:S01]  /*8bc0*/  FMUL R87, R87, R136 ;  /* 0x0000008857577220 */ /* 0x000fe20000400000 */
[----:B------:R-:W-:Y:S01]  /*8bd0*/  F2FP.F16.F32.PACK_AB R82, RZ, R82 ;  /* 0x00000052ff52723e */ /* 0x000fe200000000ff */
[----:B------:R-:W-:Y:S01]  /*8be0*/  FMUL R72, R72, R136 ;  /* 0x0000008848487220 */ /* 0x000fe20000400000 */
[----:B------:R-:W-:Y:S01]  /*8bf0*/  F2FP.F16.F32.PACK_AB R84, RZ, R84 ;  /* 0x00000054ff54723e */ /* 0x000fe200000000ff */
[-C--:B------:R-:W-:Y:S01]  /*8c00*/  FMUL R73, R73, R136.reuse ;  /* 0x0000008849497220 */ /* 0x080fe20000400000 */
[----:B------:R-:W-:Y:S01]  /*8c10*/  F2FP.F16.F32.PACK_AB R85, RZ, R85 ;  /* 0x00000055ff55723e */ /* 0x000fe200000000ff */
[----:B------:R1:W-:Y:S01]  /*8c20*/  @P4 STG.E.U16 desc[UR40][R10.64+0x22], R105 ;  /* 0x000022690a004986 */ /* 0x0003e2000c101528 */
[----:B------:R-:W-:Y:S01]  /*8c30*/  ISETP.GT.AND P4, PT, R0, 0x80, P1 ;  /* 0x000000800000780c */ /* 0x000fe20000f84270 */
[-C--:B------:R-:W-:Y:S01]  /*8c40*/  FMUL R74, R74, R136.reuse ;  /* 0x000000884a4a7220 */ /* 0x080fe20000400000 */
[C---:B------:R-:W-:Y:S01]  /*8c50*/  ISETP.GT.AND P1, PT, R0.reuse, 0x88, P1 ;  /* 0x000000880000780c */ /* 0x040fe20000f24270 */
[----:B------:R1:W-:Y:S01]  /*8c60*/  @P2 STG.E.U16 desc[UR40][R4.64+0x20], R106 ;  /* 0x0000206a04002986 */ /* 0x0003e2000c101528 */
[C---:B------:R-:W-:Y:S01]  /*8c70*/  ISETP.GT.AND P2, PT, R0.reuse, 0x80, P3 ;  /* 0x000000800000780c */ /* 0x040fe20001f44270 */
[----:B------:R-:W-:Y:S01]  /*8c80*/  FMUL R75, R75, R136 ;  /* 0x000000884b4b7220 */ /* 0x000fe20000400000 */
[----:B------:R-:W-:Y:S01]  /*8c90*/  ISETP.GT.AND P3, PT, R0, 0x88, P3 ;  /* 0x000000880000780c */ /* 0x000fe20001f64270 */
[----:B------:R1:W-:Y:S01]  /*8ca0*/  @P0 STG.E.U16 desc[UR40][R4.64+0x22], R107 ;  /* 0x0000226b04000986 */ /* 0x0003e2000c101528 */
[----:B------:R-:W-:Y:S01]  /*8cb0*/  F2FP.F16.F32.PACK_AB R86, RZ, R86 ;  /* 0x00000056ff56723e */ /* 0x000fe200000000ff */
[-C--:B------:R-:W-:Y:S01]  /*8cc0*/  FMUL R77, R77, R136.reuse ;  /* 0x000000884d4d7220 */ /* 0x080fe20000400000 */
[----:B------:R-:W-:Y:S01]  /*8cd0*/  F2FP.F16.F32.PACK_AB R87, RZ, R87 ;  /* 0x00000057ff57723e */ /* 0x000fe200000000ff */
[----:B------:R-:W-:Y:S01]  /*8ce0*/  FMUL R76, R76, R136 ;  /* 0x000000884c4c7220 */ /* 0x000fe20000400000 */
[----:B------:R-:W-:Y:S01]  /*8cf0*/  F2FP.F16.F32.PACK_AB R72, RZ, R72 ;  /* 0x00000048ff48723e */ /* 0x000fe200000000ff */
[----:B------:R1:W-:Y:S01]  /*8d00*/  @P4 STG.E.U16 desc[UR40][R10.64+0x30], R108 ;  /* 0x0000306c0a004986 */ /* 0x0003e2000c101528 */
[----:B------:R-:W-:Y:S01]  /*8d10*/  F2FP.F16.F32.PACK_AB R73, RZ, R73 ;  /* 0x00000049ff49723e */ /* 0x000fe200000000ff */
[----:B------:R-:W-:Y:S01]  /*8d20*/  FMUL R78, R78, R136 ;  /* 0x000000884e4e7220 */ /* 0x000fe20000400000 */
[----:B------:R-:W-:Y:S01]  /*8d30*/  F2FP.F16.F32.PACK_AB R74, RZ, R74 ;  /* 0x0000004aff4a723e */ /* 0x000fe200000000ff */
[----:B------:R1:W-:Y:S01]  /*8d40*/  @P2 STG.E.U16 desc[UR40][R10.64+0x32], R109 ;  /* 0x0000326d0a002986 */ /* 0x0003e2000c101528 */
[----:B------:R-:W-:Y:S01]  /*8d50*/  ISETP.GT.AND P2, PT, R3, 0x21, PT ;  /* 0x000000210300780c */ /* 0x000fe20003f44270 */
[-C--:B------:R-:W-:Y:S01]  /*8d60*/  FMUL R79, R79, R136.reuse ;  /* 0x000000884f4f7220 */ /* 0x080fe20000400000 */
[----:B------:R-:W-:Y:S01]  /*8d70*/  F2FP.F16.F32.PACK_AB R75, RZ, R75 ;  /* 0x0000004bff4b723e */ /* 0x000fe200000000ff */
[----:B------:R1:W-:Y:S01]  /*8d80*/  @P3 STG.E.U16 desc[UR40][R4.64+0x32], R111 ;  /* 0x0000326f04003986 */ /* 0x0003e2000c101528 */
[----:B------:R-:W-:Y:S01]  /*8d90*/  ISETP.GT.AND P3, PT, R3, 0x20, PT ;  /* 0x000000200300780c */ /* 0x000fe20003f64270 */
[-C--:B------:R-:W-:Y:S01]  /*8da0*/  FMUL R64, R64, R136.reuse ;  /* 0x0000008840407220 */ /* 0x080fe20000400000 */
[C---:B------:R-:W-:Y:S01]  /*8db0*/  ISETP.GT.AND P4, PT, R0.reuse, RZ, P2 ;  /* 0x000000ff0000720c */ /* 0x040fe20001784270 */
[----:B------:R1:W-:Y:S01]  /*8dc0*/  @P1 STG.E.U16 desc[UR40][R4.64+0x30], R110 ;  /* 0x0000306e04001986 */ /* 0x0003e2000c101528 */
[C---:B------:R-:W-:Y:S01]  /*8dd0*/  ISETP.GT.AND P0, PT, R0.reuse, RZ, P3 ;  /* 0x000000ff0000720c */ /* 0x040fe20001f04270 */
[-C--:B------:R-:W-:Y:S01]  /*8de0*/  FMUL R65, R65, R136.reuse ;  /* 0x0000008841417220 */ /* 0x080fe20000400000 */
[C---:B------:R-:W-:Y:S01]  /*8df0*/  ISETP.GT.AND P1, PT, R0.reuse, 0x8, P2 ;  /* 0x000000080000780c */ /* 0x040fe20001724270 */
[-C--:B------:R-:W-:Y:S01]  /*8e00*/  FMUL R67, R67, R136.reuse ;  /* 0x0000008843437220 */ /* 0x080fe20000400000 */
[----:B------:R-:W-:Y:S01]  /*8e10*/  ISETP.GT.AND P5, PT, R0, 0x8, P3 ;  /* 0x000000080000780c */ /* 0x000fe20001fa4270 */
[-C--:B------:R-:W-:Y:S01]  /*8e20*/  FMUL R66, R66, R136.reuse ;  /* 0x0000008842427220 */ /* 0x080fe20000400000 */
[----:B------:R-:W-:Y:S01]  /*8e30*/  F2FP.F16.F32.PACK_AB R77, RZ, R77 ;  /* 0x0000004dff4d723e */ /* 0x000fe200000000ff */
[----:B------:R-:W-:Y:S01]  /*8e40*/  FMUL R68, R68, R136 ;  /* 0x0000008844447220 */ /* 0x000fe20000400000 */
        /* <DEDUP_REMOVED lines=14> */
[----:B------:R-:W-:Y:S01]  /*8f30*/  F2FP.F16.F32.PACK_AB R67, RZ, R67 ;  /* 0x00000043ff43723e */ /* 0x000fe200000000ff */
[----:B------:R1:W-:Y:S01]  /*8f40*/  @P5 STG.E.U16 desc[UR40][R8.64+0x40], R98 ;  /* 0x0000406208005986 */ /* 0x0003e2000c101528 */
[C---:B------:R-:W-:Y:S01]  /*8f50*/  ISETP.GT.AND P5, PT, R0.reuse, RZ, P0 ;  /* 0x000000ff0000720c */ /* 0x040fe200007a4270 */
[-C--:B------:R-:W-:Y:S01]  /*8f60*/  FMUL R57, R57, R136.reuse ;  /* 0x0000008839397220 */ /* 0x080fe20000400000 */
[----:B------:R-:W-:Y:S01]  /*8f70*/  ISETP.GT.AND P4, PT, R0, RZ, P1 ;  /* 0x000000ff0000720c */ /* 0x000fe20000f84270 */
[----:B------:R-:W-:Y:S01]  /*8f80*/  FMUL R58, R58, R136 ;  /* 0x000000883a3a7220 */ /* 0x000fe20000400000 */
[----:B------:R-:W-:Y:S01]  /*8f90*/  F2FP.F16.F32.PACK_AB R66, RZ, R66 ;  /* 0x00000042ff42723e */ /* 0x000fe200000000ff */
        /* <DEDUP_REMOVED lines=10> */
[----:B------:R-:W-:Y:S01]  /*9040*/  FMUL R63, R63, R136 ;  /* 0x000000883f3f7220 */ /* 0x000fe20000400000 */
[----:B------:R-:W-:Y:S01]  /*9050*/  F2FP.F16.F32.PACK_AB R56, RZ, R56 ;  /* 0x00000038ff38723e */ /* 0x000fe200000000ff */
[----:B------:R1:W-:Y:S01]  /*9060*/  @P4 STG.E.U16 desc[UR40][R6.64+0x52], R101 ;  /* 0x0000526506004986 */ /* 0x0003e2000c101528 */
[----:B------:R-:W-:Y:S01]  /*9070*/  ISETP.GT.AND P4, PT, R0, 0x8, P1 ;  /* 0x000000080000780c */ /* 0x000fe20000f84270 */
[-C--:B------:R-:W-:Y:S01]  /*9080*/  FMUL R48, R48, R136.reuse ;  /* 0x0000008830307220 */ /* 0x080fe20000400000 */
[----:B------:R-:W-:Y:S01]  /*9090*/  F2FP.F16.F32.PACK_AB R57, RZ, R57 ;  /* 0x00000039ff39723e */ /* 0x000fe200000000ff */
[----:B------:R-:W-:Y:S01]  /*90a0*/  FMUL R49, R49, R136 ;  /* 0x0000008831317220 */ /* 0x000fe20000400000 */
[----:B------:R-:W-:Y:S01]  /*90b0*/  F2FP.F16.F32.PACK_AB R58, RZ, R58 ;  /* 0x0000003aff3a723e */ /* 0x000fe200000000ff */
[-C--:B------:R-:W-:Y:S01]  /*90c0*/  FMUL R51, R51, R136.reuse ;  /* 0x0000008833337220 */ /* 0x080fe20000400000 */
        /* <DEDUP_REMOVED lines=29> */
[----:B------:R1:W-:Y:S01]  /*92a0*/  @P2 STG.E.U16 desc[UR40][R4.64+0x42], R91 ;  /* 0x0000425b04002986 */ /* 0x0003e2000c101528 */
[----:B------:R-:W-:Y:S01]  /*92b0*/  ISETP.GT.AND P2, PT, R3, 0x31, PT ;  /* 0x000000310300780c */ /* 0x000fe20003f44270 */
[-C--:B------:R-:W-:Y:S01]  /*92c0*/  FMUL R44, R44, R136.reuse ;  /* 0x000000882c2c7220 */ /* 0x080fe20000400000 */
[----:B------:R-:W-:Y:S01]  /*92d0*/  F2FP.F16.F32.PACK_AB R51, RZ, R51 ;  /* 0x00000033ff33723e */ /* 0x000fe200000000ff */
[----:B------:R-:W-:Y:S01]  /*92e0*/  FMUL R45, R45, R136 ;  /* 0x000000882d2d7220 */ /* 0x000fe20000400000 */
[----:B------:R-:W-:Y:S01]  /*92f0*/  F2FP.F16.F32.PACK_AB R50, RZ, R50 ;  /* 0x00000032ff32723e */ /* 0x000fe200000000ff */
[----:B------:R1:W-:Y:S01]  /*9300*/  @P4 STG.E.U16 desc[UR40][R10.64+0x50], R92 ;  /* 0x0000505c0a004986 */ /* 0x0003e2000c101528 */
[----:B------:R-:W-:Y:S01]  /*9310*/  ISETP.GT.AND P4, PT, R0, RZ, P2 ;  /* 0x000000ff0000720c */ /* 0x000fe20001784270 */
[----:B------:R-:W-:Y:S01]  /*9320*/  FMUL R46, R46, R136 ;  /* 0x000000882e2e7220 */ /* 0x000fe20000400000 */
[----:B------:R-:W-:Y:S01]  /*9330*/  F2FP.F16.F32.PACK_AB R52, RZ, R52 ;  /* 0x00000034ff34723e */ /* 0x000fe200000000ff */
[----:B------:R1:W-:Y:S01]  /*9340*/  @P3 STG.E.U16 desc[UR40][R10.64+0x52], R93 ;  /* 0x0000525d0a003986 */ /* 0x0003e2000c101528 */
[----:B------:R-:W-:Y:S01]  /*9350*/  ISETP.GT.AND P3, PT, R3, 0x30, PT ;  /* 0x000000300300780c */ /* 0x000fe20003f64270 */
[-C--:B------:R-:W-:Y:S01]  /*9360*/  FMUL R47, R47, R136.reuse ;  /* 0x000000882f2f7220 */ /* 0x080fe20000400000 */
[----:B------:R-:W-:Y:S01]  /*9370*/  F2FP.F16.F32.PACK_AB R53, RZ, R53 ;  /* 0x00000035ff35723e */ /* 0x000fe200000000ff */
[----:B------:R1:W-:Y:S01]  /*9380*/  @P0 STG.E.U16 desc[UR40][R4.64+0x50], R94 ;  /* 0x0000505e04000986 */ /* 0x0003e2000c101528 */
[----:B------:R-:W-:Y:S01]  /*9390*/  ISETP.GT.AND P0, PT, R0, RZ, P3 ;  /* 0x000000ff0000720c */ /* 0x000fe20001f04270 */
[-C--:B------:R-:W-:Y:S01]  /*93a0*/  FMUL R32, R32, R136.reuse ;  /* 0x0000008820207220 */ /* 0x080fe20000400000 */
[C---:B------:R-:W-:Y:S01]  /*93b0*/  ISETP.GT.AND P5, PT, R0.reuse, 0x8, P3 ;  /* 0x000000080000780c */ /* 0x040fe20001fa4270 */
[----:B------:R1:W-:Y:S01]  /*93c0*/  @P1 STG.E.U16 desc[UR40][R4.64+0x52], R95 ;  /* 0x0000525f04001986 */ /* 0x0003e2000c101528 */
[----:B------:R-:W-:Y:S01]  /*93d0*/  ISETP.GT.AND P1, PT, R0, 0x8, P2 ;  /* 0x000000080000780c */ /* 0x000fe20001724270 */
[----:B------:R-:W-:Y:S01]  /*93e0*/  FMUL R33, R33, R136 ;  /* 0x0000008821217220 */ /* 0x000fe20000400000 */
[----:B------:R-:W-:Y:S01]  /*93f0*/  F2FP.F16.F32.PACK_AB R54, RZ, R54 ;  /* 0x00000036ff36723e */ /* 0x000fe200000000ff */
[----:B------:R1:W-:Y:S01]  /*9400*/  @P4 STG.E.U16 desc[UR40][R6.64+0x62], R81 ;  /* 0x0000625106004986 */ /* 0x0003e2000c101528 */
[----:B------:R-:W-:Y:S01]  /*9410*/  F2FP.F16.F32.PACK_AB R55, RZ, R55 ;  /* 0x00000037ff37723e */ /* 0x000fe200000000ff */
[----:B------:R-:W-:Y:S01]  /*9420*/  FMUL R34, R34, R136 ;  /* 0x0000008822227220 */ /* 0x000fe20000400000 */
[----:B------:R-:W-:Y:S01]  /*9430*/  F2FP.F16.F32.PACK_AB R40, RZ, R40 ;  /* 0x00000028ff28723e */ /* 0x000fe200000000ff */
[-C--:B------:R-:W-:Y:S01]  /*9440*/  FMUL R35, R35, R136.reuse ;  /* 0x0000008823237220 */ /* 0x080fe20000400000 */
[----:B------:R-:W-:Y:S01]  /*9450*/  F2FP.F16.F32.PACK_AB R41, RZ, R41 ;  /* 0x00000029ff29723e */ /* 0x000fe200000000ff */
[----:B------:R1:W-:Y:S01]  /*9460*/  @P0 STG.E.U16 desc[UR40][R6.64+0x60], R80 ;  /* 0x0000605006000986 */ /* 0x0003e2000c101528 */
[C---:B------:R-:W-:Y:S01]  /*9470*/  ISETP.GT.AND P0, PT, R3.reuse, 0x38, PT ;  /* 0x000000380300780c */ /* 0x040fe20003f04270 */
        /* <DEDUP_REMOVED lines=9> */
[----:B------:R-:W-:Y:S01]  /*9510*/  ISETP.GT.AND P4, PT, R0, RZ, P1 ;  /* 0x000000ff0000720c */ /* 0x000fe20000f84270 */
        /* <DEDUP_REMOVED lines=10> */
[----:B------:R1:W-:Y:S01]  /*95c0*/  @P5 STG.E.U16 desc[UR40][R6.64+0x70], R84 ;  /* 0x0000705406005986 */ /* 0x0003e2000c101528 */
[----:B------:R-:W-:Y:S01]  /*95d0*/  ISETP.GT.AND P5, PT, R0, 0x8, P0 ;  /* 0x000000080000780c */ /* 0x000fe200007a4270 */
[-C--:B------:R-:W-:Y:S01]  /*95e0*/  FMUL R28, R28, R136.reuse ;  /* 0x000000881c1c7220 */ /* 0x080fe20000400000 */
[----:B------:R-:W-:Y:S01]  /*95f0*/  F2FP.F16.F32.PACK_AB R33, RZ, R33 ;  /* 0x00000021ff21723e */ /* 0x000fe200000000ff */
[----:B------:R1:W-:Y:S01]  /*9600*/  @P4 STG.E.U16 desc[UR40][R6.64+0x72], R85 ;  /* 0x0000725506004986 */ /* 0x0003e2000c101528 */
[----:B------:R-:W-:Y:S01]  /*9610*/  ISETP.GT.AND P4, PT, R0, 0x8, P1 ;  /* 0x000000080000780c */ /* 0x000fe20000f84270 */
[----:B------:R-:W-:Y:S01]  /*9620*/  FMUL R29, R29, R136 ;  /* 0x000000881d1d7220 */ /* 0x000fe20000400000 */
[----:B------:R-:W-:Y:S01]  /*9630*/  F2FP.F16.F32.PACK_AB R34, RZ, R34 ;  /* 0x00000022ff22723e */ /* 0x000fe200000000ff */
[-C--:B------:R-:W-:Y:S01]  /*9640*/  FMUL R30, R30, R136.reuse ;  /* 0x000000881e1e7220 */ /* 0x080fe20000400000 */
[----:B------:R-:W-:Y:S01]  /*9650*/  F2FP.F16.F32.PACK_AB R35, RZ, R35 ;  /* 0x00000023ff23723e */ /* 0x000fe200000000ff */
[----:B------:R-:W-:Y:S01]  /*9660*/  FMUL R31, R31, R136 ;  /* 0x000000881f1f7220 */ /* 0x000fe20000400000 */
[----:B------:R-:W-:-:S02]  /*9670*/  F2FP.F16.F32.PACK_AB R36, RZ, R36 ;  /* 0x00000024ff24723e */ /* 0x000fc400000000ff */
[----:B------:R-:W-:Y:S01]  /*9680*/  F2FP.F16.F32.PACK_AB R37, RZ, R37 ;  /* 0x00000025ff25723e */ /* 0x000fe200000000ff */
[----:B------:R1:W-:Y:S01]  /*9690*/  @P5 STG.E.U16 desc[UR40][R8.64+0x70], R86 ;  /* 0x0000705608005986 */ /* 0x0003e2000c101528 */
[C---:B------:R-:W-:Y:S02]  /*96a0*/  ISETP.GT.AND P5, PT, R0.reuse, 0x80, P3 ;  /* 0x000000800000780c */ /* 0x040fe40001fa4270 */
[C---:B------:R-:W-:Y:S01]  /*96b0*/  ISETP.GT.AND P3, PT, R0.reuse, 0x88, P3 ;  /* 0x000000880000780c */ /* 0x040fe20001f64270 */
[----:B------:R1:W-:Y:S01]  /*96c0*/  @P4 STG.E.U16 desc[UR40][R8.64+0x72], R87 ;  /* 0x0000725708004986 */ /* 0x0003e2000c101528 */
[C---:B------:R-:W-:Y:S02]  /*96d0*/  ISETP.GT.AND P4, PT, R0.reuse, 0x80, P2 ;  /* 0x000000800000780c */ /* 0x040fe40001784270 */
[----:B------:R-:W-:Y:S02]  /*96e0*/  ISETP.GT.AND P2, PT, R0, 0x88, P2 ;  /* 0x000000880000780c */ /* 0x000fe40001744270 */
[----:B------:R-:W-:-:S02]  /*96f0*/  F2FP.F16.F32.PACK_AB R38, RZ, R38 ;  /* 0x00000026ff26723e */ /* 0x000fc400000000ff */
[----:B------:R-:W-:Y:S02]  /*9700*/  F2FP.F16.F32.PACK_AB R39, RZ, R39 ;  /* 0x00000027ff27723e */ /* 0x000fe400000000ff */
[----:B------:R-:W-:Y:S01]  /*9710*/  F2FP.F16.F32.PACK_AB R24, RZ, R24 ;  /* 0x00000018ff18723e */ /* 0x000fe200000000ff */
[----:B------:R1:W-:Y:S01]  /*9720*/  @P5 STG.E.U16 desc[UR40][R10.64+0x60], R72 ;  /* 0x000060480a005986 */ /* 0x0003e2000c101528 */
[----:B------:R-:W-:Y:S02]  /*9730*/  F2FP.F16.F32.PACK_AB R25, RZ, R25 ;  /* 0x00000019ff19723e */ /* 0x000fe400000000ff */
[----:B------:R-:W-:Y:S01]  /*9740*/  F2FP.F16.F32.PACK_AB R26, RZ, R26 ;  /* 0x0000001aff1a723e */ /* 0x000fe200000000ff */
[----:B------:R1:W-:Y:S01]  /*9750*/  @P4 STG.E.U16 desc[UR40][R10.64+0x62], R73 ;  /* 0x000062490a004986 */ /* 0x0003e2000c101528 */
[C---:B------:R-:W-:Y:S02]  /*9760*/  ISETP.GT.AND P4, PT, R0.reuse, 0x80, P0 ;  /* 0x000000800000780c */ /* 0x040fe40000784270 */
[C---:B------:R-:W-:Y:S01]  /*9770*/  ISETP.GT.AND P0, PT, R0.reuse, 0x88, P0 ;  /* 0x000000880000780c */ /* 0x040fe20000704270 */
[----:B------:R1:W-:Y:S01]  /*9780*/  @P3 STG.E.U16 desc[UR40][R4.64+0x60], R74 ;  /* 0x0000604a04003986 */ /* 0x0003e2000c101528 */
[----:B------:R-:W-:-:S02]  /*9790*/  ISETP.GT.AND P3, PT, R0, 0x80, P1 ;  /* 0x000000800000780c */ /* 0x000fc40000f64270 */
[C---:B------:R-:W-:Y:S01]  /*97a0*/  ISETP.GT.AND P1, PT, R0.reuse, 0x88, P1 ;  /* 0x000000880000780c */ /* 0x040fe20000f24270 */
[----:B------:R1:W-:Y:S01]  /*97b0*/  @P2 STG.E.U16 desc[UR40][R4.64+0x62], R75 ;  /* 0x0000624b04002986 */ /* 0x0003e2000c101528 */
[C---:B------:R-:W-:Y:S02]  /*97c0*/  ISETP.GT.AND P2, PT, R3.reuse, 0x41, PT ;  /* 0x000000410300780c */ /* 0x040fe40003f44270 */
[----:B------:R-:W-:Y:S02]  /*97d0*/  F2FP.F16.F32.PACK_AB R27, RZ, R27 ;  /* 0x0000001bff1b723e */ /* 0x000fe400000000ff */
[----:B------:R-:W-:Y:S01]  /*97e0*/  F2FP.F16.F32.PACK_AB R28, RZ, R28 ;  /* 0x0000001cff1c723e */ /* 0x000fe200000000ff */
[----:B------:R1:W-:Y:S01]  /*97f0*/  @P4 STG.E.U16 desc[UR40][R10.64+0x70], R76 ;  /* 0x0000704c0a004986 */ /* 0x0003e2000c101528 */
[----:B------:R-:W-:Y:S02]  /*9800*/  ISETP.GT.AND P4, PT, R0, RZ, P2 ;  /* 0x000000ff0000720c */ /* 0x000fe40001784270 */
[----:B------:R-:W-:Y:S01]  /*9810*/  F2FP.F16.F32.PACK_AB R29, RZ, R29 ;  /* 0x0000001dff1d723e */ /* 0x000fe200000000ff */
[----:B------:R1:W-:Y:S01]  /*9820*/  @P3 STG.E.U16 desc[UR40][R10.64+0x72], R77 ;  /* 0x0000724d0a003986 */ /* 0x0003e2000c101528 */
[----:B------:R-:W-:-:S02]  /*9830*/  ISETP.GT.AND P3, PT, R3, 0x40, PT ;  /* 0x000000400300780c */ /* 0x000fc40003f64270 */
[----:B------:R-:W-:Y:S01]  /*9840*/  F2FP.F16.F32.PACK_AB R30, RZ, R30 ;  /* 0x0000001eff1e723e */ /* 0x000fe200000000ff */
[----:B------:R1:W-:Y:S01]  /*9850*/  @P0 STG.E.U16 desc[UR40][R4.64+0x70], R78 ;  /* 0x0000704e04000986 */ /* 0x0003e2000c101528 */
[C---:B------:R-:W-:Y:S02]  /*9860*/  ISETP.GT.AND P0, PT, R0.reuse, RZ, P3 ;  /* 0x000000ff0000720c */ /* 0x040fe40001f04270 */
[C---:B------:R-:W-:Y:S01]  /*9870*/  ISETP.GT.AND P5, PT, R0.reuse, 0x8, P3 ;  /* 0x000000080000780c */ /* 0x040fe20001fa4270 */
[----:B------:R1:W-:Y:S01]  /*9880*/  @P1 STG.E.U16 desc[UR40][R4.64+0x72], R79 ;  /* 0x0000724f04001986 */ /* 0x0003e2000c101528 */
[----:B------:R-:W-:Y:S02]  /*9890*/  ISETP.GT.AND P1, PT, R0, 0x8, P2 ;  /* 0x000000080000780c */ /* 0x000fe40001724270 */
[----:B------:R-:W-:Y:S01]  /*98a0*/  F2FP.F16.F32.PACK_AB R31, RZ, R31 ;  /* 0x0000001fff1f723e */ /* 0x000fe200000000ff */
[----:B------:R1:W-:Y:S06]  /*98b0*/  @P4 STG.E.U16 desc[UR40][R6.64+0x82], R65 ;  /* 0x0000824106004986 */ /* 0x0003ec000c101528 */
[----:B------:R1:W-:Y:S01]  /*98c0*/  @P0 STG.E.U16 desc[UR40][R6.64+0x80], R64 ;  /* 0x0000804006000986 */ /* 0x0003e2000c101528 */
[----:B------:R-:W-:-:S03]  /*98d0*/  ISETP.GT.AND P0, PT, R3, 0x48, PT ;  /* 0x000000480300780c */ /* 0x000fc60003f04270 */
[----:B------:R1:W-:Y:S01]  /*98e0*/  @P1 STG.E.U16 desc[UR40][R8.64+0x82], R67 ;  /* 0x0000824308001986 */ /* 0x0003e2000c101528 */
[----:B------:R-:W-:-:S03]  /*98f0*/  ISETP.GT.AND P1, PT, R3, 0x49, PT ;  /* 0x000000490300780c */ /* 0x000fc60003f24270 */
[----:B------:R1:W-:Y:S01]  /*9900*/  @P5 STG.E.U16 desc[UR40][R8.64+0x80], R66 ;  /* 0x0000804208005986 */ /* 0x0003e2000c101528 */
[C---:B------:R-:W-:Y:S02]  /*9910*/  ISETP.GT.AND P5, PT, R0.reuse, RZ, P0 ;  /* 0x000000ff0000720c */ /* 0x040fe400007a4270 */
[----:B------:R-:W-:-:S11]  /*9920*/  ISETP.GT.AND P4, PT, R0, RZ, P1 ;  /* 0x000000ff0000720c */ /* 0x000fd60000f84270 */
[----:B------:R1:W-:Y:S01]  /*9930*/  @P5 STG.E.U16 desc[UR40][R6.64+0x90], R68 ;  /* 0x0000904406005986 */ /* 0x0003e2000c101528 */
[----:B------:R-:W-:-:S03]  /*9940*/  ISETP.GT.AND P5, PT, R0, 0x8, P0 ;  /* 0x000000080000780c */ /* 0x000fc600007a4270 */
[----:B------:R1:W-:Y:S01]  /*9950*/  @P4 STG.E.U16 desc[UR40][R6.64+0x92], R69 ;  /* 0x0000924506004986 */ /* 0x0003e2000c101528 */
[----:B------:R-:W-:-:S09]  /*9960*/  ISETP.GT.AND P4, PT, R0, 0x8, P1 ;  /* 0x000000080000780c */ /* 0x000fd20000f84270 */
[----:B------:R1:W-:Y:S01]  /*9970*/  @P5 STG.E.U16 desc[UR40][R8.64+0x90], R70 ;  /* 0x0000904608005986 */ /* 0x0003e2000c101528 */
[C---:B------:R-:W-:Y:S02]  /*9980*/  ISETP.GT.AND P5, PT, R0.reuse, 0x80, P3 ;  /* 0x000000800000780c */ /* 0x040fe40001fa4270 */
[C---:B------:R-:W-:Y:S01]  /*9990*/  ISETP.GT.AND P3, PT, R0.reuse, 0x88, P3 ;  /* 0x000000880000780c */ /* 0x040fe20001f64270 */
[----:B------:R1:W-:Y:S01]  /*99a0*/  @P4 STG.E.U16 desc[UR40][R8.64+0x92], R71 ;  /* 0x0000924708004986 */ /* 0x0003e2000c101528 */
[C---:B------:R-:W-:Y:S02]  /*99b0*/  ISETP.GT.AND P4, PT, R0.reuse, 0x80, P2 ;  /* 0x000000800000780c */ /* 0x040fe40001784270 */
[----:B------:R-:W-:-:S07]  /*99c0*/  ISETP.GT.AND P2, PT, R0, 0x88, P2 ;  /* 0x000000880000780c */ /* 0x000fce0001744270 */
[----:B------:R1:W-:Y:S04]  /*99d0*/  @P5 STG.E.U16 desc[UR40][R10.64+0x80], R56 ;  /* 0x000080380a005986 */ /* 0x0003e8000c101528 */
[----:B------:R1:W-:Y:S01]  /*99e0*/  @P4 STG.E.U16 desc[UR40][R10.64+0x82], R57 ;  /* 0x000082390a004986 */ /* 0x0003e2000c101528 */
[C---:B------:R-:W-:Y:S02]  /*99f0*/  ISETP.GT.AND P4, PT, R0.reuse, 0x80, P0 ;  /* 0x000000800000780c */ /* 0x040fe40000784270 */
[C---:B------:R-:W-:Y:S01]  /*9a00*/  ISETP.GT.AND P0, PT, R0.reuse, 0x88, P0 ;  /* 0x000000880000780c */ /* 0x040fe20000704270 */
[----:B------:R1:W-:Y:S01]  /*9a10*/  @P3 STG.E.U16 desc[UR40][R4.64+0x80], R58 ;  /* 0x0000803a04003986 */ /* 0x0003e2000c101528 */
[C---:B------:R-:W-:Y:S02]  /*9a20*/  ISETP.GT.AND P3, PT, R0.reuse, 0x80, P1 ;  /* 0x000000800000780c */ /* 0x040fe40000f64270 */
[----:B------:R-:W-:Y:S01]  /*9a30*/  ISETP.GT.AND P1, PT, R0, 0x88, P1 ;  /* 0x000000880000780c */ /* 0x000fe20000f24270 */
[----:B------:R1:W-:Y:S01]  /*9a40*/  @P2 STG.E.U16 desc[UR40][R4.64+0x82], R59 ;  /* 0x0000823b04002986 */ /* 0x0003e2000c101528 */
[----:B------:R-:W-:-:S05]  /*9a50*/  ISETP.GT.AND P2, PT, R3, 0x51, PT ;  /* 0x000000510300780c */ /* 0x000fca0003f44270 */
[----:B------:R1:W-:Y:S01]  /*9a60*/  @P4 STG.E.U16 desc[UR40][R10.64+0x90], R60 ;  /* 0x0000903c0a004986 */ /* 0x0003e2000c101528 */
[----:B------:R-:W-:-:S03]  /*9a70*/  ISETP.GT.AND P4, PT, R0, RZ, P2 ;  /* 0x000000ff0000720c */ /* 0x000fc60001784270 */
[----:B------:R1:W-:Y:S01]  /*9a80*/  @P3 STG.E.U16 desc[UR40][R10.64+0x92], R61 ;  /* 0x0000923d0a003986 */ /* 0x0003e2000c101528 */
[----:B------:R-:W-:-:S03]  /*9a90*/  ISETP.GT.AND P3, PT, R3, 0x50, PT ;  /* 0x000000500300780c */ /* 0x000fc60003f64270 */
[----:B------:R1:W-:Y:S01]  /*9aa0*/  @P0 STG.E.U16 desc[UR40][R4.64+0x90], R62 ;  /* 0x0000903e04000986 */ /* 0x0003e2000c101528 */
[C---:B------:R-:W-:Y:S02]  /*9ab0*/  ISETP.GT.AND P0, PT, R0.reuse, RZ, P3 ;  /* 0x000000ff0000720c */ /* 0x040fe40001f04270 */
[C---:B------:R-:W-:Y:S01]  /*9ac0*/  ISETP.GT.AND P5, PT, R0.reuse, 0x8, P3 ;  /* 0x000000080000780c */ /* 0x040fe20001fa4270 */
[----:B------:R1:W-:Y:S01]  /*9ad0*/  @P1 STG.E.U16 desc[UR40][R4.64+0x92], R63 ;  /* 0x0000923f04001986 */ /* 0x0003e2000c101528 */
[----:B------:R-:W-:-:S03]  /*9ae0*/  ISETP.GT.AND P1, PT, R0, 0x8, P2 ;  /* 0x000000080000780c */ /* 0x000fc60001724270 */
        /* <DEDUP_REMOVED lines=25> */
[----:B------:R1:W-:Y:S06]  /*9c80*/  @P2 STG.E.U16 desc[UR40][R4.64+0xa2], R43 ;  /* 0x0000a22b04002986 */ /* 0x0003ec000c101528 */
[----:B------:R1:W-:Y:S04]  /*9c90*/  @P4 STG.E.U16 desc[UR40][R10.64+0xb0], R44 ;  /* 0x0000b02c0a004986 */ /* 0x0003e8000c101528 */
[----:B------:R1:W-:Y:S01]  /*9ca0*/  @P3 STG.E.U16 desc[UR40][R10.64+0xb2], R45 ;  /* 0x0000b22d0a003986 */ /* 0x0003e2000c101528 */
[----:B------:R-:W-:-:S03]  /*9cb0*/  ISETP.GT.AND P3, PT, R3, 0x60, PT ;  /* 0x000000600300780c */ /* 0x000fc60003f64270 */
[----:B------:R1:W-:Y:S01]  /*9cc0*/  @P0 STG.E.U16 desc[UR40][R4.64+0xb0], R46 ;  /* 0x0000b02e04000986 */ /* 0x0003e2000c101528 */
[----:B------:R-:W-:Y:S02]  /*9cd0*/  ISETP.GT.AND P0, PT, R3, 0x61, PT ;  /* 0x000000610300780c */ /* 0x000fe40003f04270 */
[C---:B------:R-:W-:Y:S01]  /*9ce0*/  ISETP.GT.AND P4, PT, R0.reuse, 0x8, P3 ;  /* 0x000000080000780c */ /* 0x040fe20001f84270 */
[----:B------:R1:W-:Y:S01]  /*9cf0*/  @P1 STG.E.U16 desc[UR40][R4.64+0xb2], R47 ;  /* 0x0000b22f04001986 */ /* 0x0003e2000c101528 */
[C---:B------:R-:W-:Y:S02]  /*9d00*/  ISETP.GT.AND P1, PT, R0.reuse, RZ, P3 ;  /* 0x000000ff0000720c */ /* 0x040fe40001f24270 */
[C---:B------:R-:W-:Y:S02]  /*9d10*/  ISETP.GT.AND P2, PT, R0.reuse, RZ, P0 ;  /* 0x000000ff0000720c */ /* 0x040fe40000744270 */
[----:B------:R-:W-:-:S09]  /*9d20*/  ISETP.GT.AND P5, PT, R0, 0x8, P0 ;  /* 0x000000080000780c */ /* 0x000fd200007a4270 */
[----:B------:R1:W-:Y:S01]  /*9d30*/  @P1 STG.E.U16 desc[UR40][R6.64+0xc0], R32 ;  /* 0x0000c02006001986 */ /* 0x0003e2000c101528 */
[----:B------:R-:W-:-:S03]  /*9d40*/  ISETP.GT.AND P1, PT, R3, 0x68, PT ;  /* 0x000000680300780c */ /* 0x000fc60003f24270 */
[----:B------:R1:W-:Y:S01]  /*9d50*/  @P2 STG.E.U16 desc[UR40][R6.64+0xc2], R33 ;  /* 0x0000c22106002986 */ /* 0x0003e2000c101528 */
[----:B------:R-:W-:-:S03]  /*9d60*/  ISETP.GT.AND P2, PT, R3, 0x69, PT ;  /* 0x000000690300780c */ /* 0x000fc60003f44270 */
[----:B------:R1:W-:Y:S01]  /*9d70*/  @P4 STG.E.U16 desc[UR40][R8.64+0xc0], R34 ;  /* 0x0000c02208004986 */ /* 0x0003e2000c101528 */
[----:B------:R-:W-:-:S03]  /*9d80*/  ISETP.GT.AND P4, PT, R0, RZ, P2 ;  /* 0x000000ff0000720c */ /* 0x000fc60001784270 */
[----:B------:R1:W-:Y:S01]  /*9d90*/  @P5 STG.E.U16 desc[UR40][R8.64+0xc2], R35 ;  /* 0x0000c22308005986 */ /* 0x0003e2000c101528 */
[----:B------:R-:W-:-:S09]  /*9da0*/  ISETP.GT.AND P5, PT, R0, RZ, P1 ;  /* 0x000000ff0000720c */ /* 0x000fd20000fa4270 */
        /* <DEDUP_REMOVED lines=10> */
[----:B------:R1:W-:Y:S01]  /*9e50*/  @P4 STG.E.U16 desc[UR40][R10.64+0xc0], R24 ;  /* 0x0000c0180a004986 */ /* 0x0003e2000c101528 */
[C---:B------:R-:W-:Y:S02]  /*9e60*/  ISETP.GT.AND P4, PT, R0.reuse, 0x80, P1 ;  /* 0x000000800000780c */ /* 0x040fe40000f84270 */
[C---:B------:R-:W-:Y:S01]  /*9e70*/  ISETP.GT.AND P1, PT, R0.reuse, 0x88, P1 ;  /* 0x000000880000780c */ /* 0x040fe20000f24270 */
[----:B------:R1:W-:Y:S01]  /*9e80*/  @P5 STG.E.U16 desc[UR40][R10.64+0xc2], R25 ;  /* 0x0000c2190a005986 */ /* 0x0003e2000c101528 */
[C---:B------:R-:W-:Y:S02]  /*9e90*/  ISETP.GT.AND P5, PT, R0.reuse, 0x80, P2 ;  /* 0x000000800000780c */ /* 0x040fe400017a4270 */
[----:B------:R-:W-:Y:S01]  /*9ea0*/  ISETP.GT.AND P2, PT, R0, 0x88, P2 ;  /* 0x000000880000780c */ /* 0x000fe20001744270 */
[----:B------:R1:W-:Y:S04]  /*9eb0*/  @P3 STG.E.U16 desc[UR40][R4.64+0xc0], R26 ;  /* 0x0000c01a04003986 */ /* 0x0003e8000c101528 */
[----:B------:R1:W-:Y:S04]  /*9ec0*/  @P0 STG.E.U16 desc[UR40][R4.64+0xc2], R27 ;  /* 0x0000c21b04000986 */ /* 0x0003e8000c101528 */
[----:B------:R1:W-:Y:S04]  /*9ed0*/  @P4 STG.E.U16 desc[UR40][R10.64+0xd0], R28 ;  /* 0x0000d01c0a004986 */ /* 0x0003e8000c101528 */
[----:B------:R1:W-:Y:S04]  /*9ee0*/  @P5 STG.E.U16 desc[UR40][R10.64+0xd2], R29 ;  /* 0x0000d21d0a005986 */ /* 0x0003e8000c101528 */
[----:B------:R1:W-:Y:S04]  /*9ef0*/  @P1 STG.E.U16 desc[UR40][R4.64+0xd0], R30 ;  /* 0x0000d01e04001986 */ /* 0x0003e8000c101528 */
[----:B------:R1:W-:Y:S02]  /*9f00*/  @P2 STG.E.U16 desc[UR40][R4.64+0xd2], R31 ;  /* 0x0000d21f04002986 */ /* 0x0003e4000c101528 */
.L_x_253:
[----:B------:R-:W-:Y:S05]  /*9f10*/  BSYNC B0 ;  /* 0x0000000000007941 */ /* 0x000fea0003800000 */
.L_x_33:
[----:B------:R-:W-:Y:S01]  /*9f20*/  ULDC UR4, c[0x0][0xc] ;  /* 0x0000030000047ab9 */ /* 0x000fe20000000800 */
[----:B------:R-:W-:Y:S01]  /*9f30*/  ULDC UR5, c[0x0][0x10] ;  /* 0x0000040000057ab9 */ /* 0x000fe20000000800 */
[----:B0-----:R-:W0:Y:S01]  /*9f40*/  LDC R3, c[0x0][0x14] ;  /* 0x00000500ff037b82 */ /* 0x001e220000000800 */
[----:B------:R-:W-:Y:S01]  /*9f50*/  UIMAD.WIDE.U32 UR4, UR4, UR5, URZ ;  /* 0x00000005040472a5 */ /* 0x000fe2000f8e003f */
[----:B------:R-:W-:Y:S01]  /*9f60*/  PRMT R0, RZ, 0x7610, R0 ;  /* 0x00007610ff007816 */ /* 0x000fe20000000000 */
[----:B------:R-:W-:Y:S02]  /*9f70*/  IMAD.MOV.U32 R140, RZ, RZ, -0x1 ;  /* 0xffffffffff8c7424 */ /* 0x000fe400078e00ff */
[----:B------:R-:W-:Y:S02]  /*9f80*/  IMAD.MOV.U32 R137, RZ, RZ, -0x1 ;  /* 0xffffffffff897424 */ /* 0x000fe400078e00ff */
[----:B0-----:R-:W-:-:S04]  /*9f90*/  IMAD.WIDE.U32 R16, R3, UR4, R16 ;  /* 0x0000000403107c25 */ /* 0x001fc8000f8e0010 */
[----:B------:R-:W-:Y:S01]  /*9fa0*/  IMAD R3, R3, UR5, RZ ;  /* 0x0000000503037c24 */ /* 0x000fe2000f8e02ff */
[----:B------:R-:W-:Y:S02]  /*9fb0*/  ULDC.64 UR4, c[0x0][0x650] ;  /* 0x0001940000047ab9 */ /* 0x000fe40000000a00 */
[----:B------:R-:W-:Y:S01]  /*9fc0*/  ISETP.GE.U32.AND P0, PT, R16, UR4, PT ;  /* 0x0000000410007c0c */ /* 0x000fe2000bf06070 */
[----:B------:R-:W-:-:S05]  /*9fd0*/  IMAD.IADD R17, R17, 0x1, R3 ;  /* 0x0000000111117824 */ /* 0x000fca00078e0203 */
[----:B------:R-:W-:-:S13]  /*9fe0*/  ISETP.GE.U32.AND.EX P0, PT, R17, UR5, PT, P0 ;  /* 0x0000000511007c0c */ /* 0x000fda000bf06100 */
[----:B------:R-:W-:Y:S05]  /*9ff0*/  @P0 BRA `(.L_x_254) ;  /* 0x0000000400640947 */ /* 0x000fea0003800000 */
[----:B-12---:R-:W0:Y:S01]  /*a000*/  S2R R12, SR_CTAID.X ;  /* 0x00000000000c7919 */ /* 0x006e220000002500 */
[----:B------:R-:W1:Y:S01]  /*a010*/  LDC.64 R10, c[0x0][0x628] ;  /* 0x00018a00ff0a7b82 */ /* 0x000e620000000a00 */
[----:B------:R-:W-:Y:S01]  /*a020*/  ULDC UR4, c[0x0][0x150] ;  /* 0x0000540000047ab9 */ /* 0x000fe20000000800 */
[----:B------:R-:W-:Y:S01]  /*a030*/  IMAD.MOV.U32 R8, RZ, RZ, R16 ;  /* 0x000000ffff087224 */ /* 0x000fe200078e0010 */
[----:B------:R-:W2:Y:S01]  /*a040*/  S2R R24, SR_CTAID.Y ;  /* 0x0000000000187919 */ /* 0x000ea20000002600 */
[----:B------:R-:W-:-:S04]  /*a050*/  IMAD.MOV.U32 R9, RZ, RZ, R17 ;  /* 0x000000ffff097224 */ /* 0x000fc800078e0011 */
[----:B------:R-:W2:Y:S08]  /*a060*/  LDC R21, c[0x0][0x144] ;  /* 0x00005100ff157b82 */ /* 0x000eb00000000800 */
[----:B------:R-:W2:Y:S08]  /*a070*/  LDC R0, c[0x0][0x630] ;  /* 0x00018c00ff007b82 */ /* 0x000eb00000000800 */
[----:B---34-:R-:W3:Y:S01]  /*a080*/  LDC.64 R14, c[0x0][0x620] ;  /* 0x00018800ff0e7b82 */ /* 0x018ee20000000a00 */
[----:B-1----:R-:W-:-:S04]  /*a090*/  ISETP.NE.U32.AND P0, PT, R10, RZ, PT ;  /* 0x000000ff0a00720c */ /* 0x002fc80003f05070 */
[----:B------:R-:W-:Y:S02]  /*a0a0*/  ISETP.NE.AND.EX P0, PT, R11, RZ, PT, P0 ;  /* 0x000000ff0b00720c */ /* 0x000fe40003f05300 */
[----:B0-----:R-:W-:-:S05]  /*a0b0*/  I2FP.F32.U32 R3, R12 ;  /* 0x0000000c00037245 */ /* 0x001fca0000201000 */
[----:B------:R-:W-:-:S04]  /*a0c0*/  FMUL R3, R3, UR4 ;  /* 0x0000000403037c20 */ /* 0x000fc80008400000 */
[----:B------:R0:W1:Y:S02]  /*a0d0*/  F2I.U32.TRUNC.NTZ R20, R3 ;  /* 0x0000000300147305 */ /* 0x000064000020f000 */
[----:B--2---:R-:W-:Y:S05]  /*a0e0*/  @!P0 BRA `(.L_x_255) ;  /* 0x0000000000288947 */ /* 0x004fea0003800000 */
[----:B0-----:R-:W0:Y:S02]  /*a0f0*/  LDC R3, c[0x0][0x634] ;  /* 0x00018d00ff037b82 */ /* 0x001e240000000800 */
        /* <DEDUP_REMOVED lines=9> */
.L_x_255:
[----:B------:R-:W2:Y:S01]  /*a190*/  LDC.64 R28, c[0x0][0x640] ;  /* 0x00019000ff1c7b82 */ /* 0x000ea20000000a00 */
[-CC-:B------:R-:W-:Y:S01]  /*a1a0*/  SHF.R.U64 R137, R8, R0.reuse, R9.reuse ;  /* 0x0000000008897219 */ /* 0x180fe20000001209 */
[----:B-1----:R-:W-:Y:S01]  /*a1b0*/  IMAD.MOV R20, RZ, RZ, -R20 ;  /* 0x000000ffff147224 */ /* 0x002fe200078e0a14 */
[----:B------:R-:W-:Y:S01]  /*a1c0*/  SHF.R.U32.HI R0, RZ, R0, R9 ;  /* 0x00000000ff007219 */ /* 0x000fe20000011609 */
[----:B------:R-:W-:Y:S01]  /*a1d0*/  ULDC UR4, c[0x0][0x154] ;  /* 0x0000550000047ab9 */ /* 0x000fe20000000800 */
[----:B0-----:R-:W-:Y:S01]  /*a1e0*/  IADD3 R3, P0, RZ, -R137, RZ ;  /* 0x80000089ff037210 */ /* 0x001fe20007f1e0ff */
[----:B------:R-:W-:Y:S02]  /*a1f0*/  IMAD R21, R21, R20, R12 ;  /* 0x0000001415157224 */ /* 0x000fe400078e020c */
[----:B------:R-:W0:Y:S01]  /*a200*/  LDC R6, c[0x0][0x618] ;  /* 0x00018600ff067b82 */ /* 0x000e220000000800 */
[----:B------:R-:W-:Y:S02]  /*a210*/  IMAD.MOV.U32 R7, RZ, RZ, 0x1 ;  /* 0x00000001ff077424 */ /* 0x000fe400078e00ff */
[----:B------:R-:W-:-:S04]  /*a220*/  IMAD.X R5, RZ, RZ, ~R0, P0 ;  /* 0x000000ffff057224 */ /* 0x000fc800000e0e00 */
[-C--:B---3--:R-:W-:Y:S01]  /*a230*/  IMAD R0, R5, R14.reuse, RZ ;  /* 0x0000000e05007224 */ /* 0x088fe200078e02ff */
[----:B------:R-:W1:Y:S01]  /*a240*/  LDC R8, c[0x0][0x608] ;  /* 0x00018200ff087b82 */ /* 0x000e620000000800 */
[----:B------:R-:W-:-:S04]  /*a250*/  IMAD.WIDE.U32 R4, R3, R14, R16 ;  /* 0x0000000e03047225 */ /* 0x000fc800078e0010 */
[----:B------:R-:W-:Y:S01]  /*a260*/  IMAD R3, R3, R15, R0 ;  /* 0x0000000f03037224 */ /* 0x000fe200078e0200 */
[----:B------:R-:W-:Y:S02]  /*a270*/  I2FP.F32.U32 R0, R24 ;  /* 0x0000001800007245 */ /* 0x000fe40000201000 */
[----:B------:R-:W3:Y:S01]  /*a280*/  LDC R26, c[0x0][0x658] ;  /* 0x00019600ff1a7b82 */ /* 0x000ee20000000800 */
[----:B------:R-:W-:Y:S01]  /*a290*/  IMAD.IADD R3, R5, 0x1, R3 ;  /* 0x0000000105037824 */ /* 0x000fe200078e0203 */
[----:B--2---:R-:W-:Y:S01]  /*a2a0*/  ISETP.NE.U32.AND P0, PT, R28, RZ, PT ;  /* 0x000000ff1c00720c */ /* 0x004fe20003f05070 */
[----:B------:R-:W-:Y:S01]  /*a2b0*/  FMUL R0, R0, UR4 ;  /* 0x0000000400007c20 */ /* 0x000fe20008400000 */
[----:B------:R-:W-:Y:S02]  /*a2c0*/  IMAD.MOV.U32 R5, RZ, RZ, -0x1 ;  /* 0xffffffffff057424 */ /* 0x000fe400078e00ff */
[----:B------:R-:W-:Y:S01]  /*a2d0*/  ISETP.NE.AND.EX P0, PT, R29, RZ, PT, P0 ;  /* 0x000000ff1d00720c */ /* 0x000fe20003f05300 */
[----:B------:R2:W4:Y:S01]  /*a2e0*/  F2I.U32.TRUNC.NTZ R13, R0 ;  /* 0x00000000000d7305 */ /* 0x000522000020f000 */
[----:B------:R-:W2:Y:S01]  /*a2f0*/  LDC R15, c[0x0][0x148] ;  /* 0x00005200ff0f7b82 */ /* 0x000ea20000000800 */
[----:B0-----:R-:W-:-:S02]  /*a300*/  SHF.R.U64 R12, R4, R6, R3 ;  /* 0x00000006040c7219 */ /* 0x001fc40000001203 */
[----:B------:R-:W-:-:S05]  /*a310*/  SHF.R.U32.HI R3, RZ, R6, R3 ;  /* 0x00000006ff037219 */ /* 0x000fca0000011603 */
[----:B------:R-:W0:Y:S01]  /*a320*/  LDC R20, c[0x0][0x600] ;  /* 0x00018000ff147b82 */ /* 0x000e220000000800 */
[-CC-:B-1----:R-:W-:Y:S02]  /*a330*/  SHF.R.U64 R10, R12, R8.reuse, R3.reuse ;  /* 0x000000080c0a7219 */ /* 0x182fe40000001203 */
[----:B------:R-:W-:-:S05]  /*a340*/  SHF.R.U32.HI R3, RZ, R8, R3 ;  /* 0x00000008ff037219 */ /* 0x000fca0000011603 */
[----:B------:R-:W1:Y:S01]  /*a350*/  LDC R27, c[0x0][0x648] ;  /* 0x00019200ff1b7b82 */ /* 0x000e620000000800 */
[-C--:B---3--:R-:W-:Y:S02]  /*a360*/  SHF.L.U32 R4, R5, R26.reuse, RZ ;  /* 0x0000001a05047219 */ /* 0x088fe400000006ff */
[--C-:B------:R-:W-:Y:S02]  /*a370*/  SHF.R.U64 R14, R10, R26, R3.reuse ;  /* 0x0000001a0a0e7219 */ /* 0x100fe40000001203 */
[----:B------:R-:W-:Y:S02]  /*a380*/  LOP3.LUT R25, RZ, R4, RZ, 0x33, !PT ;  /* 0x00000004ff197212 */ /* 0x000fe400078e33ff */
[-C--:B------:R-:W-:Y:S01]  /*a390*/  SHF.R.U32.HI R5, RZ, R26.reuse, R3 ;  /* 0x0000001aff057219 */ /* 0x080fe20000011603 */
[----:B------:R-:W3:Y:S01]  /*a3a0*/  LDC R30, c[0x0][0x638] ;  /* 0x00018e00ff1e7b82 */ /* 0x000ee20000000800 */
[----:B------:R-:W-:Y:S01]  /*a3b0*/  SHF.L.U32 R138, R7, R26, RZ ;  /* 0x0000001a078a7219 */ /* 0x000fe200000006ff */
[----:B------:R-:W-:-:S06]  /*a3c0*/  IMAD.MOV.U32 R4, RZ, RZ, R14 ;  /* 0x000000ffff047224 */ /* 0x000fcc00078e000e */
[----:B------:R-:W0:Y:S01]  /*a3d0*/  LDC R31, c[0x0][0x610] ;  /* 0x00018400ff1f7b82 */ /* 0x000e220000000800 */
[----:B----4-:R-:W-:Y:S05]  /*a3e0*/  @!P0 BRA `(.L_x_256) ;  /* 0x0000000000288947 */ /* 0x010fea0003800000 */
        /* <DEDUP_REMOVED lines=10> */
.L_x_256:
[----:B------:R-:W-:Y:S01]  /*a490*/  ISETP.NE.AND P0, PT, R2, 0x1, PT ;  /* 0x000000010200780c */ /* 0x000fe20003f05270 */
[----:B0-----:R-:W-:Y:S01]  /*a4a0*/  VIADD R7, R20, 0xffffffff ;  /* 0xffffffff14077836 */ /* 0x001fe20000000000 */
[----:B-12---:R-:W-:Y:S01]  /*a4b0*/  SHF.R.U64 R0, R4, R27, R5 ;  /* 0x0000001b04007219 */ /* 0x006fe20000001205 */
[----:B------:R-:W-:Y:S01]  /*a4c0*/  IMAD.MOV R13, RZ, RZ, -R13 ;  /* 0x000000ffff0d7224 */ /* 0x000fe200078e0a0d */
[----:B------:R-:W-:Y:S01]  /*a4d0*/  LOP3.LUT R5, R10, R25, RZ, 0xc0, !PT ;  /* 0x000000190a057212 */ /* 0x000fe200078ec0ff */
[----:B------:R-:W-:Y:S02]  /*a4e0*/  IMAD.MOV.U32 R4, RZ, RZ, 0x1 ;  /* 0x00000001ff047424 */ /* 0x000fe400078e00ff */
[----:B------:R-:W-:Y:S02]  /*a4f0*/  IMAD.MOV R3, RZ, RZ, -R0 ;  /* 0x000000ffff037224 */ /* 0x000fe400078e0a00 */
[----:B------:R-:W-:Y:S01]  /*a500*/  IMAD R138, R138, R0, R5 ;  /* 0x000000008a8a7224 */ /* 0x000fe200078e0205 */
[----:B------:R-:W-:Y:S01]  /*a510*/  LOP3.LUT R5, R12, R7, RZ, 0xc0, !PT ;  /* 0x000000070c057212 */ /* 0x000fe200078ec0ff */
[----:B---3--:R-:W-:-:S02]  /*a520*/  IMAD R0, R3, R30, R14 ;  /* 0x0000001e03007224 */ /* 0x008fc400078e020e */
[----:B------:R-:W-:Y:S02]  /*a530*/  @P0 IMAD R21, R15, R13, R24 ;  /* 0x0000000d0f150224 */ /* 0x000fe400078e0218 */
[----:B------:R-:W-:Y:S01]  /*a540*/  IMAD R3, R0, R20, R5 ;  /* 0x0000001400037224 */ /* 0x000fe200078e0205 */
[----:B------:R-:W-:Y:S01]  /*a550*/  PRMT R0, R4, 0x7610, R0 ;  /* 0x0000761004007816 */ /* 0x000fe20000000000 */
[----:B------:R-:W-:-:S05]  /*a560*/  IMAD R138, R138, R31, R21 ;  /* 0x0000001f8a8a7224 */ /* 0x000fca00078e0215 */
[----:B------:R-:W-:Y:S02]  /*a570*/  SEL R140, R3, R138, !P0 ;  /* 0x0000008a038c7207 */ /* 0x000fe40004000000 */
[----:B------:R-:W-:-:S07]  /*a580*/  SEL R138, R138, R3, !P0 ;  /* 0x000000038a8a7207 */ /* 0x000fce0004000000 */
.L_x_254:
[----:B------:R-:W-:-:S13]  /*a590*/  LOP3.LUT P0, RZ, R0, 0xff, RZ, 0xc0, !PT ;  /* 0x000000ff00ff7812 */ /* 0x000fda000780c0ff */
[----:B------:R-:W-:Y:S05]  /*a5a0*/  @P0 BRA `(.L_x_257) ;  /* 0xffffff6c00440947 */ /* 0x000fea000383ffff */
[----:B------:R-:W-:Y:S05]  /*a5b0*/  EXIT ;  /* 0x000000000000794d */ /* 0x000fea0003800000 */
.L_x_8:
[----:B0-----:R-:W-:Y:S01]  /*a5c0*/  ULDC.64 UR4, c[0x0][0x650] ;  /* 0x0001940000047ab9 */ /* 0x001fe20000000a00 */
        /* <DEDUP_REMOVED lines=25> */
.L_x_259:
[----:B------:R-:W0:Y:S01]  /*a760*/  LDC.64 R28, c[0x0][0x640] ;  /* 0x00019000ff1c7b82 */ /* 0x000e220000000a00 */
[-CC-:B------:R-:W-:Y:S01]  /*a770*/  SHF.R.U64 R22, R12, R6.reuse, R13.reuse ;  /* 0x000000060c167219 */ /* 0x180fe2000000120d */
[----:B------:R-:W-:Y:S01]  /*a780*/  IMAD.MOV.U32 R30, RZ, RZ, 0x1 ;  /* 0x00000001ff1e7424 */ /* 0x000fe200078e00ff */
[----:B------:R-:W-:Y:S02]  /*a790*/  SHF.R.U32.HI R6, RZ, R6, R13 ;  /* 0x00000006ff067219 */ /* 0x000fe4000001160d */
        /* <DEDUP_REMOVED lines=8> */
[----:B------:R-:W-:Y:S01]  /*a820*/  IMAD.IADD R9, R9, 0x1, R11 ;  /* 0x0000000109097824 */ /* 0x000fe200078e020b */
[----:B0-----:R-:W-:-:S04]  /*a830*/  ISETP.NE.U32.AND P0, PT, R28, RZ, PT ;  /* 0x000000ff1c00720c */ /* 0x001fc80003f05070 */
[----:B------:R-:W-:Y:S02]  /*a840*/  ISETP.NE.AND.EX P0, PT, R29, RZ, PT, P0 ;  /* 0x000000ff1d00720c */ /* 0x000fe40003f05300 */
[----:B------:R-:W0:Y:S01]  /*a850*/  LDC R20, c[0x0][0x600] ;  /* 0x00018000ff147b82 */ /* 0x000e220000000800 */
[-CC-:B-1----:R-:W-:Y:S01]  /*a860*/  SHF.R.U64 R14, R8, R10.reuse, R9.reuse ;  /* 0x0000000a080e7219 */ /* 0x182fe20000001209 */
[----:B------:R-:W-:Y:S01]  /*a870*/  IMAD.MOV.U32 R8, RZ, RZ, -0x1 ;  /* 0xffffffffff087424 */ /* 0x000fe200078e00ff */
[----:B------:R-:W-:-:S05]  /*a880*/  SHF.R.U32.HI R9, RZ, R10, R9 ;  /* 0x0000000aff097219 */ /* 0x000fca0000011609 */
[----:B------:R-:W1:Y:S01]  /*a890*/  LDC R24, c[0x0][0x648] ;  /* 0x00019200ff187b82 */ /* 0x000e620000000800 */
[-CC-:B--2---:R-:W-:Y:S02]  /*a8a0*/  SHF.R.U64 R23, R14, R12.reuse, R9.reuse ;  /* 0x0000000c0e177219 */ /* 0x184fe40000001209 */
[----:B------:R-:W-:-:S05]  /*a8b0*/  SHF.R.U32.HI R6, RZ, R12, R9 ;  /* 0x0000000cff067219 */ /* 0x000fca0000011609 */
[----:B------:R-:W2:Y:S01]  /*a8c0*/  LDC R26, c[0x0][0x638] ;  /* 0x00018e00ff1a7b82 */ /* 0x000ea20000000800 */
[-C--:B---3--:R-:W-:Y:S02]  /*a8d0*/  SHF.L.U32 R8, R8, R27.reuse, RZ ;  /* 0x0000001b08087219 */ /* 0x088fe400000006ff */
[-CC-:B------:R-:W-:Y:S02]  /*a8e0*/  SHF.R.U64 R25, R23, R27.reuse, R6.reuse ;  /* 0x0000001b17197219 */ /* 0x180fe40000001206 */
[----:B------:R-:W-:Y:S02]  /*a8f0*/  LOP3.LUT R32, RZ, R8, RZ, 0x33, !PT ;  /* 0x00000008ff207212 */ /* 0x000fe400078e33ff */
[----:B------:R-:W-:Y:S01]  /*a900*/  SHF.R.U32.HI R9, RZ, R27, R6 ;  /* 0x0000001bff097219 */ /* 0x000fe20000011606 */
[----:B------:R-:W3:Y:S01]  /*a910*/  LDC R31, c[0x0][0x610] ;  /* 0x00018400ff1f7b82 */ /* 0x000ee20000000800 */
[----:B------:R-:W-:Y:S01]  /*a920*/  IMAD.MOV.U32 R8, RZ, RZ, R25 ;  /* 0x000000ffff087224 */ /* 0x000fe200078e0019 */
[----:B------:R-:W-:Y:S06]  /*a930*/  @!P0 BRA `(.L_x_260) ;  /* 0x0000000000288947 */ /* 0x000fec0003800000 */
        /* <DEDUP_REMOVED lines=10> */
.L_x_260:
[----:B------:R-:W-:Y:S02]  /*a9e0*/  ISETP.NE.AND P0, PT, R2, 0x1, PT ;  /* 0x000000010200780c */ /* 0x000fe40003f05270 */
[----:B-1----:R-:W-:Y:S01]  /*a9f0*/  SHF.R.U64 R6, R8, R24, R9 ;  /* 0x0000001808067219 */ /* 0x002fe20000001209 */
[----:B0-----:R-:W-:Y:S01]  /*aa00*/  VIADD R9, R20, 0xffffffff ;  /* 0xffffffff14097836 */ /* 0x001fe20000000000 */
[----:B------:R-:W-:Y:S02]  /*aa10*/  SHF.L.U32 R30, R30, R27, RZ ;  /* 0x0000001b1e1e7219 */ /* 0x000fe400000006ff */
[----:B------:R-:W-:Y:S01]  /*aa20*/  LOP3.LUT R5, R23, R32, RZ, 0xc0, !PT ;  /* 0x0000002017057212 */ /* 0x000fe200078ec0ff */
[----:B------:R-:W-:-:S04]  /*aa30*/  IMAD.MOV R8, RZ, RZ, -R6 ;  /* 0x000000ffff087224 */ /* 0x000fc800078e0a06 */
[----:B------:R-:W-:Y:S01]  /*aa40*/  IMAD R6, R30, R6, R5 ;  /* 0x000000061e067224 */ /* 0x000fe200078e0205 */
[----:B------:R-:W-:Y:S01]  /*aa50*/  LOP3.LUT R5, R14, R9, RZ, 0xc0, !PT ;  /* 0x000000090e057212 */ /* 0x000fe200078ec0ff */
[----:B------:R-:W-:Y:S02]  /*aa60*/  @P0 IMAD R3, R7, R21, R4 ;  /* 0x0000001507030224 */ /* 0x000fe400078e0204 */
[----:B--2---:R-:W-:Y:S02]  /*aa70*/  IMAD R4, R8, R26, R25 ;  /* 0x0000001a08047224 */ /* 0x004fe400078e0219 */
[----:B---3--:R-:W-:Y:S02]  /*aa80*/  IMAD R3, R6, R31, R3 ;  /* 0x0000001f06037224 */ /* 0x008fe400078e0203 */
[----:B------:R-:W-:Y:S02]  /*aa90*/  IMAD R4, R4, R20, R5 ;  /* 0x0000001404047224 */ /* 0x000fe400078e0205 */
[----:B------:R-:W-:-:S02]  /*aaa0*/  IMAD.MOV.U32 R8, RZ, RZ, 0x1 ;  /* 0x00000001ff087424 */ /* 0x000fc400078e00ff */
[----:B------:R-:W-:Y:S01]  /*aab0*/  IMAD.MOV.U32 R6, RZ, RZ, R22 ;  /* 0x000000ffff067224 */ /* 0x000fe200078e0016 */
[----:B------:R-:W-:Y:S02]  /*aac0*/  SEL R20, R4, R3, !P0 ;  /* 0x0000000304147207 */ /* 0x000fe40004000000 */
[----:B------:R-:W-:-:S07]  /*aad0*/  SEL R13, R3, R4, !P0 ;  /* 0x00000004030d7207 */ /* 0x000fce0004000000 */
.L_x_258:
[----:B------:R-:W-:-:S08]  /*aae0*/  NOP ;  /* 0x0000000000007918 */ /* 0x000fd00000000000 */
[----:B------:R-:W0:-:S00]  /*aaf0*/  USETMAXREG.DEALLOC.CTAPOOL 0x28 ;  /* 0x00000028000079c8 */ /* 0x000e0000080e0500 */
[----:B0-----:R-:W-:-:S13]  /*ab00*/  ISETP.NE.AND P0, PT, R0, RZ, PT ;  /* 0x000000ff0000720c */ /* 0x001fda0003f05270 */
[----:B------:R-:W-:Y:S05]  /*ab10*/  @P0 EXIT ;  /* 0x000000000000094d */ /* 0x000fea0003800000 */
[----:B------:R-:W-:Y:S01]  /*ab20*/  LOP3.LUT P0, RZ, R8, 0xff, RZ, 0xc0, !PT ;  /* 0x000000ff08ff7812 */ /* 0x000fe2000780c0ff */
[----:B------:R-:W-:Y:S02]  /*ab30*/  IMAD.MOV.U32 R0, RZ, RZ, 0x1 ;  /* 0x00000001ff007424 */ /* 0x000fe400078e00ff */
[----:B------:R-:W-:-:S10]  /*ab40*/  IMAD.MOV.U32 R3, RZ, RZ, RZ ;  /* 0x000000ffff037224 */ /* 0x000fd400078e00ff */
[----:B------:R-:W-:Y:S05]  /*ab50*/  @!P0 BRA `(.L_x_261) ;  /* 0x0000000c003c8947 */ /* 0x000fea0003800000 */
[----:B------:R-:W0:Y:S01]  /*ab60*/  LDC R0, c[0x0][0x28c] ;  /* 0x0000a300ff007b82 */ /* 0x000e220000000800 */
[----:B------:R-:W1:Y:S01]  /*ab70*/  S2R R9, SR_CgaCtaId ;  /* 0x0000000000097919 */ /* 0x000e620000008800 */
[----:B------:R-:W-:Y:S01]  /*ab80*/  ULDC UR5, c[0x0][0x600] ;  /* 0x0001800000057ab9 */ /* 0x000fe20000000800 */
[----:B------:R-:W-:Y:S01]  /*ab90*/  ULDC UR4, c[0x0][0xc] ;  /* 0x0000030000047ab9 */ /* 0x000fe20000000800 */
[----:B------:R-:W-:Y:S01]  /*aba0*/  UIADD3 UR16, UR5, -0x1, URZ ;  /* 0xffffffff05107890 */ /* 0x000fe2000fffe03f */
[----:B------:R-:W-:Y:S01]  /*abb0*/  BSSY B0, `(.L_x_261) ;  /* 0x00000c9000007945 */ /* 0x000fe20003800000 */
[----:B------:R-:W-:Y:S01]  /*abc0*/  ULDC UR6, c[0x0][0x658] ;  /* 0x0001960000067ab9 */ /* 0x000fe20000000800 */
[----:B------:R-:W-:Y:S01]  /*abd0*/  ULDC UR5, c[0x0][0x10] ;  /* 0x0000040000057ab9 */ /* 0x000fe20000000800 */
[----:B------:R-:W-:Y:S01]  /*abe0*/  UMOV UR7, 0xffffffff ;  /* 0xffffffff00077882 */ /* 0x000fe20000000000 */
[----:B------:R-:W-:Y:S01]  /*abf0*/  UMOV UR8, 0x1 ;  /* 0x0000000100087882 */ /* 0x000fe20000000000 */
[----:B------:R-:W-:Y:S01]  /*ac00*/  UIMAD.WIDE.U32 UR4, UR4, UR5, URZ ;  /* 0x00000005040472a5 */ /* 0x000fe2000f8e003f */
[----:B------:R-:W-:Y:S01]  /*ac10*/  IMAD.MOV.U32 R11, RZ, RZ, 0x1 ;  /* 0x00000001ff0b7424 */ /* 0x000fe200078e00ff */
[----:B------:R-:W-:Y:S01]  /*ac20*/  USHF.L.U32 UR7, UR7, UR6, URZ ;  /* 0x0000000607077299 */ /* 0x000fe2000800063f */
[----:B------:R-:W-:Y:S01]  /*ac30*/  LOP3.LUT R8, R19, 0x2, RZ, 0xfc, !PT ;  /* 0x0000000213087812 */ /* 0x000fe200078efcff */
[----:B------:R-:W-:-:S02]  /*ac40*/  USHF.L.U32 UR18, UR8, UR6, URZ ;  /* 0x0000000608127299 */ /* 0x000fc4000800063f */
[----:B------:R-:W-:Y:S01]  /*ac50*/  ULOP3.LUT UR17, URZ, UR7, URZ, 0x33, !UPT ;  /* 0x000000073f117292 */ /* 0x000fe2000f8e333f */
[----:B------:R-:W-:Y:S01]  /*ac60*/  ULDC UR6, c[0x0][0x14] ;  /* 0x0000050000067ab9 */ /* 0x000fe20000000800 */
[----:B------:R-:W-:Y:S01]  /*ac70*/  ULDC.64 UR22, c[0x0][0x198] ;  /* 0x0000660000167ab9 */ /* 0x000fe20000000a00 */
[----:B------:R-:W-:Y:S02]  /*ac80*/  UIMAD.WIDE.U32 UR20, UR4, UR6, URZ ;  /* 0x00000006041472a5 */ /* 0x000fe4000f8e003f */
[----:B------:R-:W-:Y:S01]  /*ac90*/  UIMAD UR13, UR5, UR6, URZ ;  /* 0x00000006050d72a4 */ /* 0x000fe2000f8e023f */
[----:B0-----:R-:W-:-:S03]  /*aca0*/  VIADD R0, R0, 0x1f ;  /* 0x0000001f00007836 */ /* 0x001fc60000000000 */
[----:B------:R-:W-:Y:S02]  /*acb0*/  UIADD3 UR13, UR21, UR13, URZ ;  /* 0x0000000d150d7290 */ /* 0x000fe4000fffe03f */
[----:B------:R-:W-:-:S04]  /*acc0*/  SHF.R.S32.HI R3, RZ, 0x1f, R0 ;  /* 0x0000001fff037819 */ /* 0x000fc80000011400 */
[----:B------:R-:W-:Y:S01]  /*acd0*/  LEA.HI R3, R3, R0, RZ, 0x5 ;  /* 0x0000000003037211 */ /* 0x000fe200078f28ff */
[----:B------:R-:W-:Y:S01]  /*ace0*/  IMAD.MOV.U32 R0, RZ, RZ, 0x1 ;  /* 0x00000001ff007424 */ /* 0x000fe200078e00ff */
[----:B-1----:R-:W-:Y:S02]  /*acf0*/  LOP3.LUT R9, R9, 0x1, RZ, 0xc0, !PT ;  /* 0x0000000109097812 */ /* 0x002fe400078ec0ff */
[----:B------:R-:W-:Y:S01]  /*ad00*/  SHF.R.S32.HI R10, RZ, 0x5, R3 ;  /* 0x00000005ff0a7819 */ /* 0x000fe20000011403 */
[----:B------:R-:W-:-:S04]  /*ad10*/  IMAD.MOV.U32 R3, RZ, RZ, RZ ;  /* 0x000000ffff037224 */ /* 0x000fc800078e00ff */
[----:B------:R-:W-:-:S07]  /*ad20*/  VIADD R12, R10, 0x1 ;  /* 0x000000010a0c7836 */ /* 0x000fce0000000000 */
.L_x_272:
[----:B------:R-:W-:-:S03]  /*ad30*/  UMOV UR4, 0xffffffff ;  /* 0xffffffff00047882 */ /* 0x000fc60000000000 */
[----:B------:R-:W-:Y:S05]  /*ad40*/  BRA.DIV UR4, `(.L_x_262) ;  /* 0x0000001204607947 */ /* 0x000fea000b800000 */
[----:B------:R-:W-:-:S13]  /*ad50*/  ELECT P6, URZ, PT ;  /* 0x00000000003f782f */ /* 0x000fda00038c0000 */
.L_x_288:
[----:B------:R-:W0:Y:S01]  /*ad60*/  LDC R4, c[0x0][0x28c] ;  /* 0x0000a300ff047b82 */ /* 0x000e220000000800 */
[----:B------:R-:W-:Y:S01]  /*ad70*/  BSSY B1, `(.L_x_263) ;  /* 0x000003a000017945 */ /* 0x000fe20003800000 */
[----:B0-----:R-:W-:-:S13]  /*ad80*/  ISETP.LT.OR P6, PT, R4, 0x1, !P6 ;  /* 0x000000010400780c */ /* 0x001fda00077c1670 */
[----:B------:R-:W-:Y:S05]  /*ad90*/  @P6 BRA `(.L_x_264) ;  /* 0x0000000000dc6947 */ /* 0x000fea0003800000 */
[----:B------:R-:W-:Y:S02]  /*ada0*/  IMAD R20, R20, 0x2, R9 ;  /* 0x0000000214147824 */ /* 0x000fe400078e0209 */
[----:B------:R-:W-:Y:S02]  /*adb0*/  IMAD.SHL.U32 R21, R13, 0x100, RZ ;  /* 0x000001000d157824 */ /* 0x000fe400078e00ff */
[----:B------:R-:W-:Y:S02]  /*adc0*/  IMAD.MOV.U32 R22, RZ, RZ, RZ ;  /* 0x000000ffff167224 */ /* 0x000fe400078e00ff */
[----:B------:R-:W-:Y:S02]  /*add0*/  IMAD.MOV.U32 R4, RZ, RZ, R12 ;  /* 0x000000ffff047224 */ /* 0x000fe400078e000c */
[----:B------:R-:W-:Y:S02]  /*ade0*/  IMAD.MOV.U32 R5, RZ, RZ, R0 ;  /* 0x000000ffff057224 */ /* 0x000fe400078e0000 */
[----:B------:R-:W-:-:S02]  /*adf0*/  IMAD.MOV.U32 R14, RZ, RZ, R3 ;  /* 0x000000ffff0e7224 */ /* 0x000fc400078e0003 */
[----:B------:R-:W-:-:S07]  /*ae00*/  IMAD R15, R20, 0x38, RZ ;  /* 0x00000038140f7824 */ /* 0x000fce00078e02ff */
.L_x_267:
[----:B------:R-:W0:Y:S01]  /*ae10*/  S2R R20, SR_CgaCtaId ;  /* 0x0000000000147919 */ /* 0x000e220000008800 */
[----:B------:R-:W-:Y:S02]  /*ae20*/  MOV R7, 0x400 ;  /* 0x0000040000077802 */ /* 0x000fe40000000f00 */
[----:B------:R-:W-:-:S13]  /*ae30*/  LOP3.LUT P1, RZ, R18, 0x7f, RZ, 0xc0, !PT ;  /* 0x0000007f12ff7812 */ /* 0x000fda000782c0ff */
[----:B------:R-:W1:Y:S01]  /*ae40*/  @!P1 LDC R13, c[0x0][0x500] ;  /* 0x00014000ff0d9b82 */ /* 0x000e620000000800 */
[----:B0-----:R-:W-:Y:S02]  /*ae50*/  LEA R23, R20, R7, 0x18 ;  /* 0x0000000714177211 */ /* 0x001fe400078ec0ff */
[----:B------:R-:W-:-:S03]  /*ae60*/  SHF.L.U32 R7, R5, 0x1f, RZ ;  /* 0x0000001f05077819 */ /* 0x000fc600000006ff */
[----:B------:R-:W-:-:S04]  /*ae70*/  IMAD R20, R14, 0x8, R23 ;  /* 0x000000080e147824 */ /* 0x000fc800078e0217 */
[----:B------:R-:W0:Y:S02]  /*ae80*/  SYNCS.PHASECHK.TRANS64.TRYWAIT P0, [R20+URZ+0x48], R7 ;  /* 0x00004807140075a7 */ /* 0x000e24000800017f */
[----:B01----:R-:W-:Y:S05]  /*ae90*/  @!P0 BRA `(.L_x_265) ;  /* 0x00000010002c8947 */ /* 0x003fea0003800000 */
.L_x_289:
[----:B0-----:R-:W-:Y:S01]  /*aea0*/  PRMT R7, R8, 0x9910, RZ ;  /* 0x0000991008077816 */ /* 0x001fe200000000ff */
[----:B------:R0:W-:Y:S03]  /*aeb0*/  @!P1 SYNCS.ARRIVE.TRANS64 RZ, [R20+URZ], R13 ;  /* 0x0000000d14ff99a7 */ /* 0x0001e6000800003f */
[----:B------:R-:W-:-:S13]  /*aec0*/  ISETP.NE.AND P0, PT, R7, 0x2, PT ;  /* 0x000000020700780c */ /* 0x000fda0003f05270 */
[----:B0-----:R-:W-:Y:S05]  /*aed0*/  @P0 BRA `(.L_x_266) ;  /* 0x0000000000040947 */ /* 0x001fea0003800000 */
[----:B------:R-:W-:Y:S01]  /*aee0*/  BPT.TRAP 0x1 ;  /* 0x000000040000795c */ /* 0x000fe20000300000 */
.L_x_266:
[----:B------:R-:W-:Y:S01]  /*aef0*/  IMAD R7, R14, 0x2, R9 ;  /* 0x000000020e077824 */ /* 0x000fe200078e0209 */
[----:B------:R-:W-:Y:S01]  /*af00*/  R2UR UR9, R20 ;  /* 0x00000000140972ca */ /* 0x000fe200000e0000 */
[--C-:B------:R-:W-:Y:S01]  /*af10*/  IMAD R13, R14, 0x4000, R23.reuse ;  /* 0x000040000e0d7824 */ /* 0x100fe200078e0217 */
[----:B------:R-:W-:Y:S01]  /*af20*/  UIADD3 UR4, UP0, UR22, 0xf0, URZ ;  /* 0x000000f016047890 */ /* 0x000fe2000ff1e03f */
[----:B------:R-:W-:Y:S01]  /*af30*/  IMAD R7, R7, 0x700, RZ ;  /* 0x0000070007077824 */ /* 0x000fe200078e02ff */
[----:B------:R-:W-:Y:S01]  /*af40*/  R2UR UR11, R21 ;  /* 0x00000000150b72ca */ /* 0x000fe200000e0000 */
[----:B------:R-:W-:Y:S01]  /*af50*/  VIADD R4, R4, 0xffffffff ;  /* 0xffffffff04047836 */ /* 0x000fe20000000000 */
[----:B------:R-:W-:Y:S01]  /*af60*/  R2UR UR5, R13 ;  /* 0x000000000d0572ca */ /* 0x000fe200000e0000 */
[----:B------:R-:W-:Y:S01]  /*af70*/  IMAD R7, R7, 0x2, R23 ;  /* 0x0000000207077824 */ /* 0x000fe200078e0217 */
[----:B------:R-:W-:Y:S01]  /*af80*/  R2UR UR10, R22 ;  /* 0x00000000160a72ca */ /* 0x000fe200000e0000 */
[----:B------:R-:W-:Y:S01]  /*af90*/  UIADD3 UR24, UP1, UR22, 0x1f0, URZ ;  /* 0x000001f016187890 */ /* 0x000fe2000ff3e03f */
[----:B------:R-:W-:Y:S01]  /*afa0*/  R2UR UR12, R6 ;  /* 0x00000000060c72ca */ /* 0x000fe200000e0000 */
[----:B------:R-:W-:Y:S01]  /*afb0*/  VIADD R14, R14, 0x1 ;  /* 0x000000010e0e7836 */ /* 0x000fe20000000000 */
[----:B------:R-:W-:Y:S01]  /*afc0*/  R2UR UR8, R7 ;  /* 0x00000000070872ca */ /* 0x000fe200000e0000 */
[----:B------:R-:W-:Y:S01]  /*afd0*/  UIADD3.X UR25, URZ, UR23, URZ, UP1, !UPT ;  /* 0x000000173f197290 */ /* 0x000fe20008ffe43f */
[----:B------:R-:W-:Y:S01]  /*afe0*/  R2UR UR19, R15 ;  /* 0x000000000f1372ca */ /* 0x000fe200000e0000 */
[----:B------:R-:W-:Y:S01]  /*aff0*/  UMOV UR6, 0x0 ;  /* 0x0000000000067882 */ /* 0x000fe20000000000 */
[----:B------:R-:W-:Y:S01]  /*b000*/  ISETP.GT.AND P1, PT, R4, 0x1, PT ;  /* 0x000000010400780c */ /* 0x000fe20003f24270 */
[----:B------:R-:W-:Y:S01]  /*b010*/  UMOV UR7, 0x10000000 ;  /* 0x1000000000077882 */ /* 0x000fe20000000000 */
[----:B------:R-:W-:Y:S01]  /*b020*/  ISETP.NE.AND P0, PT, R14, 0x9, PT ;  /* 0x000000090e00780c */ /* 0x000fe20003f05270 */
[----:B------:R-:W-:Y:S01]  /*b030*/  UIADD3 UR14, UR5, 0x180, URZ ;  /* 0x00000180050e7890 */ /* 0x000fe2000fffe03f */
[----:B------:R-:W-:Y:S01]  /*b040*/  VIADD R22, R22, 0x20 ;  /* 0x0000002016167836 */ /* 0x000fe20000000000 */
[----:B------:R-:W-:Y:S01]  /*b050*/  UIADD3.X UR5, URZ, UR23, URZ, UP0, !UPT ;  /* 0x000000173f057290 */ /* 0x000fe200087fe43f */
[----:B------:R-:W-:Y:S01]  /*b060*/  SEL R20, RZ, 0x1, P0 ;  /* 0x00000001ff147807 */ /* 0x000fe20000000000 */
[----:B------:R-:W-:Y:S01]  /*b070*/  UMOV UR26, 0x30000 ;  /* 0x00030000001a7882 */ /* 0x000fe20000000000 */
[----:B------:R-:W-:Y:S01]  /*b080*/  SEL R14, R14, RZ, P0 ;  /* 0x000000ff0e0e7207 */ /* 0x000fe20000000000 */
[----:B------:R-:W-:Y:S01]  /*b090*/  UIADD3 UR15, UR8, 0x24180, URZ ;  /* 0x00024180080f7890 */ /* 0x000fe2000fffe03f */
[----:B------:R-:W-:-:S02]  /*b0a0*/  LOP3.LUT R5, R5, R20, RZ, 0x3c, !PT ;  /* 0x0000001405057212 */ /* 0x000fc400078e3cff */
[----:B------:R-:W-:Y:S02]  /*b0b0*/  UMOV UR8, UR14 ;  /* 0x0000000e00087c82 */ /* 0x000fe40008000000 */
[----:B------:R0:W-:Y:S02]  /*b0c0*/  UTMALDG.3D [UR8], [UR4], desc[UR6] ;  /* 0x00000608040075b4 */ /* 0x0001e40008011000 */
[----:B0-----:R-:W-:Y:S01]  /*b0d0*/  UMOV UR8, UR15 ;  /* 0x0000000f00087c82 */ /* 0x001fe20008000000 */
[----:B------:R-:W-:Y:S02]  /*b0e0*/  UMOV UR11, UR19 ;  /* 0x00000013000b7c82 */ /* 0x000fe40008000000 */
[----:B------:R0:W-:Y:S02]  /*b0f0*/  UTMALDG.3D.MULTICAST [UR8], [UR24], UR26, desc[UR6] ;  /* 0x00000608180073b4 */ /* 0x0001e4000801181a */
[----:B0-----:R-:W-:Y:S05]  /*b100*/  @P1 BRA `(.L_x_267) ;  /* 0xfffffffc00401947 */ /* 0x001fea000383ffff */
.L_x_264:
[----:B------:R-:W-:Y:S05]  /*b110*/  BSYNC B1 ;  /* 0x0000000000017941 */ /* 0x000fea0003800000 */
.L_x_263:
[----:B------:R-:W-:Y:S01]  /*b120*/  LOP3.LUT P1, RZ, R11, 0xff, RZ, 0xc0, !PT ;  /* 0x000000ff0bff7812 */ /* 0x000fe2000782c0ff */
[C---:B------:R-:W-:Y:S01]  /*b130*/  IMAD.IADD R6, R10.reuse, 0x1, R3 ;  /* 0x000000010a067824 */ /* 0x040fe200078e0203 */
[----:B------:R-:W-:Y:S01]  /*b140*/  ULDC.64 UR4, c[0x0][0x650] ;  /* 0x0001940000047ab9 */ /* 0x000fe20000000a00 */
[----:B------:R-:W-:Y:S01]  /*b150*/  ISETP.GE.U32.AND P2, PT, R10, 0x9, PT ;  /* 0x000000090a00780c */ /* 0x000fe20003f46070 */
[----:B------:R-:W-:Y:S01]  /*b160*/  BSSY B1, `(.L_x_268) ;  /* 0x000006b000017945 */ /* 0x000fe20003800000 */
[----:B------:R-:W-:Y:S01]  /*b170*/  IMAD.MOV.U32 R13, RZ, RZ, -0x1 ;  /* 0xffffffffff0d7424 */ /* 0x000fe200078e00ff */
[----:B------:R-:W-:Y:S01]  /*b180*/  ISETP.GT.U32.AND P0, PT, R6, 0x8, PT ;  /* 0x000000080600780c */ /* 0x000fe20003f04070 */
[----:B------:R-:W-:Y:S01]  /*b190*/  IMAD.MOV.U32 R20, RZ, RZ, -0x1 ;  /* 0xffffffffff147424 */ /* 0x000fe200078e00ff */
[----:B------:R-:W-:Y:S02]  /*b1a0*/  PRMT R11, RZ, 0x7610, R11 ;  /* 0x00007610ff0b7816 */ /* 0x000fe4000000000b */
[----:B------:R-:W-:-:S03]  /*b1b0*/  ISETP.LT.U32.AND P0, PT, R10, 0x9, P0 ;  /* 0x000000090a00780c */ /* 0x000fc60000701070 */
[----:B------:R-:W0:Y:S01]  /*b1c0*/  @P1 S2R R5, SR_CgaCtaId ;  /* 0x0000000000051919 */ /* 0x000e220000008800 */
[----:B------:R-:W-:-:S04]  /*b1d0*/  @P1 MOV R4, 0x400 ;  /* 0x0000040000041802 */ /* 0x000fc80000000f00 */
[----:B0-----:R-:W-:Y:S01]  /*b1e0*/  @P1 LEA R3, R5, R4, 0x18 ;  /* 0x0000000405031211 */ /* 0x001fe200078ec0ff */
[----:B------:R-:W-:-:S03]  /*b1f0*/  IMAD.WIDE.U32 R4, R6, 0x38e38e39, RZ ;  /* 0x38e38e3906047825 */ /* 0x000fc600078e00ff */
[----:B------:R0:W-:Y:S01]  /*b200*/  @P1 SYNCS.ARRIVE.TRANS64.A1T0 RZ, [R3+URZ+0xa8], RZ ;  /* 0x0000a8ff03ff19a7 */ /* 0x0001e2000810003f */
[----:B------:R-:W-:Y:S02]  /*b210*/  IADD3 R16, P1, R16, UR20, RZ ;  /* 0x0000001410107c10 */ /* 0x000fe4000ff3e0ff */
[----:B------:R-:W-:Y:S02]  /*b220*/  SHF.R.U32.HI R5, RZ, 0x1, R5 ;  /* 0x00000001ff057819 */ /* 0x000fe40000011605 */
[----:B------:R-:W-:Y:S02]  /*b230*/  IADD3.X R17, R17, UR13, RZ, P1, !PT ;  /* 0x0000000d11117c10 */ /* 0x000fe40008ffe4ff */
[----:B------:R-:W-:Y:S02]  /*b240*/  PRMT R4, RZ, 0x7610, R4 ;  /* 0x00007610ff047816 */ /* 0x000fe40000000004 */
[----:B0-----:R-:W-:Y:S02]  /*b250*/  SEL R3, RZ, 0x1, !P0 ;  /* 0x00000001ff037807 */ /* 0x001fe40004000000 */
[----:B------:R-:W-:-:S02]  /*b260*/  ISETP.GE.U32.AND P0, PT, R16, UR4, PT ;  /* 0x0000000410007c0c */ /* 0x000fc4000bf06070 */
[----:B------:R-:W-:Y:S01]  /*b270*/  LOP3.LUT R0, R0, R3, RZ, 0x3c, !PT ;  /* 0x0000000300007212 */ /* 0x000fe200078e3cff */
[----:B------:R-:W-:Y:S01]  /*b280*/  IMAD R3, R5, -0x9, R6 ;  /* 0xfffffff705037824 */ /* 0x000fe200078e0206 */
[----:B------:R-:W-:Y:S01]  /*b290*/  ISETP.GE.U32.AND.EX P0, PT, R17, UR5, PT, P0 ;  /* 0x0000000511007c0c */ /* 0x000fe2000bf06100 */
[----:B------:R-:W-:Y:S01]  /*b2a0*/  IMAD.MOV.U32 R6, RZ, RZ, -0x1 ;  /* 0xffffffffff067424 */ /* 0x000fe200078e00ff */
[----:B------:R-:W-:-:S11]  /*b2b0*/  @P2 LOP3.LUT R0, R0, 0x1, R5, 0x78, !PT ;  /* 0x0000000100002812 */ /* 0x000fd600078e7805 */
[----:B------:R-:W-:Y:S05]  /*b2c0*/  @P0 BRA `(.L_x_269) ;  /* 0x0000000400500947 */ /* 0x000fea0003800000 */
[----:B------:R-:W0:Y:S01]  /*b2d0*/  S2R R15, SR_CTAID.X ;  /* 0x00000000000f7919 */ /* 0x000e220000002500 */
[----:B------:R-:W-:Y:S01]  /*b2e0*/  ULDC.64 UR4, c[0x0][0x628] ;  /* 0x00018a0000047ab9 */ /* 0x000fe20000000a00 */
[----:B------:R-:W1:Y:S01]  /*b2f0*/  LDC R20, c[0x0][0x144] ;  /* 0x00005100ff147b82 */ /* 0x000e620000000800 */
[----:B------:R-:W-:Y:S01]  /*b300*/  ISETP.NE.U32.AND P0, PT, RZ, UR4, PT ;  /* 0x00000004ff007c0c */ /* 0x000fe2000bf05070 */
[----:B------:R-:W2:Y:S01]  /*b310*/  S2R R13, SR_CTAID.Y ;  /* 0x00000000000d7919 */ /* 0x000ea20000002600 */
[----:B------:R-:W-:Y:S01]  /*b320*/  ULDC UR7, c[0x0][0x630] ;  /* 0x00018c0000077ab9 */ /* 0x000fe20000000800 */
[----:B------:R-:W-:Y:S01]  /*b330*/  ULDC UR8, c[0x0][0x150] ;  /* 0x0000540000087ab9 */ /* 0x000fe20000000800 */
[----:B------:R-:W-:Y:S01]  /*b340*/  ISETP.NE.AND.EX P0, PT, RZ, UR5, PT, P0 ;  /* 0x00000005ff007c0c */ /* 0x000fe2000bf05300 */
[----:B------:R-:W-:Y:S02]  /*b350*/  IMAD.MOV.U32 R4, RZ, RZ, R16 ;  /* 0x000000ffff047224 */ /* 0x000fe400078e0010 */
[----:B------:R-:W-:Y:S01]  /*b360*/  IMAD.MOV.U32 R5, RZ, RZ, R17 ;  /* 0x000000ffff057224 */ /* 0x000fe200078e0011 */
[----:B0-----:R-:W-:-:S09]  /*b370*/  I2FP.F32.U32 R22, R15 ;  /* 0x0000000f00167245 */ /* 0x001fd20000201000 */
[----:B------:R-:W-:Y:S05]  /*b380*/  @!P0 BRA `(.L_x_270) ;  /* 0x0000000000288947 */ /* 0x000fea0003800000 */
[----:B------:R-:W-:Y:S02]  /*b390*/  ULDC UR6, c[0x0][0x634] ;  /* 0x00018d0000067ab9 */ /* 0x000fe40000000800 */
[----:B------:R-:W-:-:S05]  /*b3a0*/  IADD3 R5, P0, R16, UR6, RZ ;  /* 0x0000000610057c10 */ /* 0x000fca000ff1e0ff */
[----:B------:R-:W-:-:S04]  /*b3b0*/  IMAD.X R21, RZ, RZ, R17, P0 ;  /* 0x000000ffff157224 */ /* 0x000fc800000e0611 */
[----:B------:R-:W-:-:S04]  /*b3c0*/  IMAD.WIDE.U32 R6, R21, UR4, RZ ;  /* 0x0000000415067c25 */ /* 0x000fc8000f8e00ff */
[----:B------:R-:W-:-:S04]  /*b3d0*/  IMAD.WIDE.U32 R6, P0, R5, UR5, R6 ;  /* 0x0000000505067c25 */ /* 0x000fc8000f800006 */
[----:B------:R-:W-:-:S04]  /*b3e0*/  IMAD.WIDE.U32 R4, R5, UR4, RZ ;  /* 0x0000000405047c25 */ /* 0x000fc8000f8e00ff */
[----:B------:R-:W-:Y:S01]  /*b3f0*/  IMAD.MOV.U32 R4, RZ, RZ, R7 ;  /* 0x000000ffff047224 */ /* 0x000fe200078e0007 */
[----:B------:R-:W-:Y:S01]  /*b400*/  IADD3 RZ, P1, R5, R6, RZ ;  /* 0x0000000605ff7210 */ /* 0x000fe20007f3e0ff */
[----:B------:R-:W-:-:S04]  /*b410*/  IMAD.X R5, RZ, RZ, RZ, P0 ;  /* 0x000000ffff057224 */ /* 0x000fc800000e06ff */
[----:B------:R-:W-:-:S08]  /*b420*/  IMAD.WIDE.U32.X R4, R21, UR5, R4, P1 ;  /* 0x0000000515047c25 */ /* 0x000fd000088e0404 */
.L_x_270:
[----:B------:R-:W-:Y:S01]  /*b430*/  FMUL R22, R22, UR8 ;  /* 0x0000000816167c20 */ /* 0x000fe20008400000 */
[--C-:B------:R-:W-:Y:S01]  /*b440*/  SHF.R.U64 R14, R4, UR7, R5.reuse ;  /* 0x00000007040e7c19 */ /* 0x100fe20008001205 */
[----:B------:R-:W-:Y:S01]  /*b450*/  ULDC.64 UR4, c[0x0][0x620] ;  /* 0x0001880000047ab9 */ /* 0x000fe20000000a00 */
[----:B------:R-:W-:Y:S01]  /*b460*/  SHF.R.U32.HI R4, RZ, UR7, R5 ;  /* 0x00000007ff047c19 */ /* 0x000fe20008011605 */
[----:B------:R-:W-:Y:S01]  /*b470*/  ULDC.64 UR6, c[0x0][0x640] ;  /* 0x0001900000067ab9 */ /* 0x000fe20000000a00 */
[----:B------:R-:W-:Y:S01]  /*b480*/  IADD3 R5, P0, RZ, -R14, RZ ;  /* 0x8000000eff057210 */ /* 0x000fe20007f1e0ff */
[----:B------:R-:W0:Y:S04]  /*b490*/  F2I.U32.TRUNC.NTZ R22, R22 ;  /* 0x0000001600167305 */ /* 0x000e28000020f000 */
[----:B------:R-:W-:Y:S01]  /*b4a0*/  IMAD.X R4, RZ, RZ, ~R4, P0 ;  /* 0x000000ffff047224 */ /* 0x000fe200000e0e04 */
[----:B------:R-:W-:-:S03]  /*b4b0*/  ISETP.NE.U32.AND P0, PT, RZ, UR6, PT ;  /* 0x00000006ff007c0c */ /* 0x000fc6000bf05070 */
[----:B------:R-:W-:Y:S01]  /*b4c0*/  IMAD R4, R4, UR4, RZ ;  /* 0x0000000404047c24 */ /* 0x000fe2000f8e02ff */
[----:B------:R-:W-:-:S03]  /*b4d0*/  ISETP.NE.AND.EX P0, PT, RZ, UR7, PT, P0 ;  /* 0x00000007ff007c0c */ /* 0x000fc6000bf05300 */
[C---:B------:R-:W-:Y:S01]  /*b4e0*/  IMAD R7, R5.reuse, UR5, R4 ;  /* 0x0000000505077c24 */ /* 0x040fe2000f8e0204 */
[----:B------:R-:W-:Y:S01]  /*b4f0*/  ULDC UR5, c[0x0][0x154] ;  /* 0x0000550000057ab9 */ /* 0x000fe20000000800 */
[----:B------:R-:W-:Y:S01]  /*b500*/  IMAD.WIDE.U32 R4, R5, UR4, R16 ;  /* 0x0000000405047c25 */ /* 0x000fe2000f8e0010 */
[----:B------:R-:W-:-:S03]  /*b510*/  ULDC UR4, c[0x0][0x618] ;  /* 0x0001860000047ab9 */ /* 0x000fc60000000800 */
[----:B0-----:R-:W-:Y:S02]  /*b520*/  IMAD.MOV R6, RZ, RZ, -R22 ;  /* 0x000000ffff067224 */ /* 0x001fe400078e0a16 */
[----:B------:R-:W-:Y:S02]  /*b530*/  IMAD.IADD R5, R5, 0x1, R7 ;  /* 0x0000000105057824 */ /* 0x000fe400078e0207 */
[----:B-1----:R-:W-:Y:S01]  /*b540*/  IMAD R15, R20, R6, R15 ;  /* 0x00000006140f7224 */ /* 0x002fe200078e020f */
[----:B--2---:R-:W-:Y:S01]  /*b550*/  I2FP.F32.U32 R6, R13 ;  /* 0x0000000d00067245 */ /* 0x004fe20000201000 */
[----:B------:R-:W0:Y:S01]  /*b560*/  LDC R20, c[0x0][0x148] ;  /* 0x00005200ff147b82 */ /* 0x000e220000000800 */
[--C-:B------:R-:W-:Y:S02]  /*b570*/  SHF.R.U64 R21, R4, UR4, R5.reuse ;  /* 0x0000000404157c19 */ /* 0x100fe40008001205 */
[----:B------:R-:W-:Y:S01]  /*b580*/  SHF.R.U32.HI R4, RZ, UR4, R5 ;  /* 0x00000004ff047c19 */ /* 0x000fe20008011605 */
[----:B------:R-:W-:Y:S01]  /*b590*/  FMUL R6, R6, UR5 ;  /* 0x0000000506067c20 */ /* 0x000fe20008400000 */
[----:B------:R-:W-:-:S02]  /*b5a0*/  ULDC UR4, c[0x0][0x608] ;  /* 0x0001820000047ab9 */ /* 0x000fc40000000800 */
[--C-:B------:R-:W-:Y:S01]  /*b5b0*/  SHF.R.U64 R23, R21, UR4, R4.reuse ;  /* 0x0000000415177c19 */ /* 0x100fe20008001204 */
[----:B------:R1:W2:Y:S01]  /*b5c0*/  F2I.U32.TRUNC.NTZ R24, R6 ;  /* 0x0000000600187305 */ /* 0x0002a2000020f000 */
[----:B------:R-:W-:Y:S01]  /*b5d0*/  SHF.R.U32.HI R4, RZ, UR4, R4 ;  /* 0x00000004ff047c19 */ /* 0x000fe20008011604 */
[----:B------:R-:W-:-:S03]  /*b5e0*/  ULDC UR4, c[0x0][0x658] ;  /* 0x0001960000047ab9 */ /* 0x000fc60000000800 */
[--C-:B------:R-:W-:Y:S02]  /*b5f0*/  SHF.R.U64 R22, R23, UR4, R4.reuse ;  /* 0x0000000417167c19 */ /* 0x100fe40008001204 */
[----:B------:R-:W-:-:S03]  /*b600*/  SHF.R.U32.HI R25, RZ, UR4, R4 ;  /* 0x00000004ff197c19 */ /* 0x000fc60008011604 */
[----:B------:R-:W-:Y:S02]  /*b610*/  IMAD.MOV.U32 R4, RZ, RZ, R22 ;  /* 0x000000ffff047224 */ /* 0x000fe400078e0016 */
[----:B------:R-:W-:Y:S01]  /*b620*/  IMAD.MOV.U32 R5, RZ, RZ, R25 ;  /* 0x000000ffff057224 */ /* 0x000fe200078e0019 */
[----:B-1----:R-:W-:Y:S06]  /*b630*/  @!P0 BRA `(.L_x_271) ;  /* 0x0000000000288947 */ /* 0x002fec0003800000 */
        /* <DEDUP_REMOVED lines=10> */
.L_x_271:
[----:B------:R-:W-:Y:S01]  /*b6e0*/  ISETP.NE.AND P0, PT, R2, 0x1, PT ;  /* 0x000000010200780c */ /* 0x000fe20003f05270 */
[----:B------:R-:W-:Y:S01]  /*b6f0*/  ULDC UR4, c[0x0][0x648] ;  /* 0x0001920000047ab9 */ /* 0x000fe20000000800 */
[----:B------:R-:W-:Y:S01]  /*b700*/  LOP3.LUT R23, R23, UR17, RZ, 0xc0, !PT ;  /* 0x0000001117177c12 */ /* 0x000fe2000f8ec0ff */
[----:B--2---:R-:W-:Y:S01]  /*b710*/  IMAD.MOV R24, RZ, RZ, -R24 ;  /* 0x000000ffff187224 */ /* 0x004fe200078e0a18 */
[----:B------:R-:W-:Y:S01]  /*b720*/  SHF.R.U64 R4, R4, UR4, R5 ;  /* 0x0000000404047c19 */ /* 0x000fe20008001205 */
[----:B------:R-:W-:Y:S01]  /*b730*/  ULDC UR4, c[0x0][0x638] ;  /* 0x00018e0000047ab9 */ /* 0x000fe20000000800 */
[----:B------:R-:W-:Y:S01]  /*b740*/  LOP3.LUT R21, R21, UR16, RZ, 0xc0, !PT ;  /* 0x0000001015157c12 */ /* 0x000fe2000f8ec0ff */
[----:B------:R-:W-:Y:S01]  /*b750*/  ULDC UR5, c[0x0][0x610] ;  /* 0x0001840000057ab9 */ /* 0x000fe20000000800 */
[----:B------:R-:W-:Y:S02]  /*b760*/  IMAD.MOV.U32 R6, RZ, RZ, R14 ;  /* 0x000000ffff067224 */ /* 0x000fe400078e000e */
[----:B------:R-:W-:-:S02]  /*b770*/  IMAD.MOV R5, RZ, RZ, -R4 ;  /* 0x000000ffff057224 */ /* 0x000fc400078e0a04 */
[----:B------:R-:W-:Y:S02]  /*b780*/  IMAD R4, R4, UR18, R23 ;  /* 0x0000001204047c24 */ /* 0x000fe4000f8e0217 */
[----:B0-----:R-:W-:Y:S02]  /*b790*/  @P0 IMAD R15, R20, R24, R13 ;  /* 0x00000018140f0224 */ /* 0x001fe400078e020d */
[----:B------:R-:W-:Y:S01]  /*b7a0*/  IMAD R22, R5, UR4, R22 ;  /* 0x0000000405167c24 */ /* 0x000fe2000f8e0216 */
[----:B------:R-:W-:Y:S01]  /*b7b0*/  ULDC UR4, c[0x0][0x600] ;  /* 0x0001800000047ab9 */ /* 0x000fe20000000800 */
[----:B------:R-:W-:Y:S02]  /*b7c0*/  IMAD R15, R4, UR5, R15 ;  /* 0x00000005040f7c24 */ /* 0x000fe4000f8e020f */
[----:B------:R-:W-:Y:S02]  /*b7d0*/  IMAD R22, R22, UR4, R21 ;  /* 0x0000000416167c24 */ /* 0x000fe4000f8e0215 */
[----:B------:R-:W-:-:S03]  /*b7e0*/  IMAD.MOV.U32 R4, RZ, RZ, 0x1 ;  /* 0x00000001ff047424 */ /* 0x000fc600078e00ff */
[----:B------:R-:W-:Y:S02]  /*b7f0*/  SEL R20, R22, R15, !P0 ;  /* 0x0000000f16147207 */ /* 0x000fe40004000000 */
[----:B------:R-:W-:-:S07]  /*b800*/  SEL R13, R15, R22, !P0 ;  /* 0x000000160f0d7207 */ /* 0x000fce0004000000 */
.L_x_269:
[----:B------:R-:W-:Y:S05]  /*b810*/  BSYNC B1 ;  /* 0x0000000000017941 */ /* 0x000fea0003800000 */
.L_x_268:
[----:B------:R-:W-:-:S13]  /*b820*/  LOP3.LUT P0, RZ, R4, 0xff, RZ, 0xc0, !PT ;  /* 0x000000ff04ff7812 */ /* 0x000fda000780c0ff */
[----:B------:R-:W-:Y:S05]  /*b830*/  @P0 BRA `(.L_x_272) ;  /* 0xfffffff4003c0947 */ /* 0x000fea000383ffff */
[----:B------:R-:W-:Y:S05]  /*b840*/  BSYNC B0 ;  /* 0x0000000000007941 */ /* 0x000fea0003800000 */
.L_x_261:
[----:B------:R-:W-:-:S03]  /*b850*/  UMOV UR4, 0xffffffff ;  /* 0xffffffff00047882 */ /* 0x000fc60000000000 */
[----:B------:R-:W-:Y:S05]  /*b860*/  BRA.DIV UR4, `(.L_x_273) ;  /* 0x0000000604cc7947 */ /* 0x000fea000b800000 */
[----:B------:R-:W-:-:S13]  /*b870*/  ELECT P6, URZ, PT ;  /* 0x00000000003f782f */ /* 0x000fda00038c0000 */
.L_x_292:
[----:B------:R-:W-:Y:S04]  /*b880*/  BSSY B0, `(.L_x_274) ;  /* 0x0000058000007945 */ /* 0x000fe80003800000 */
[----:B------:R-:W-:Y:S05]  /*b890*/  @!P6 BRA `(.L_x_275) ;  /* 0x000000040058e947 */ /* 0x000fea0003800000 */
[----:B------:R-:W-:-:S04]  /*b8a0*/  LOP3.LUT R19, R19, 0x2, RZ, 0xfc, !PT ;  /* 0x0000000213137812 */ /* 0x000fc800078efcff */
[----:B------:R-:W-:-:S13]  /*b8b0*/  ISETP.NE.AND P0, PT, R19, 0x3, PT ;  /* 0x000000031300780c */ /* 0x000fda0003f05270 */
[----:B------:R-:W-:Y:S05]  /*b8c0*/  @!P0 BRA `(.L_x_276) ;  /* 0x0000000000048947 */ /* 0x000fea0003800000 */
[----:B------:R-:W-:Y:S01]  /*b8d0*/  BPT.TRAP 0x1 ;  /* 0x000000040000795c */ /* 0x000fe20000300000 */
.L_x_276:
[----:B------:R-:W0:Y:S01]  /*b8e0*/  S2R R5, SR_CgaCtaId ;  /* 0x0000000000057919 */ /* 0x000e220000008800 */
[----:B------:R-:W-:Y:S02]  /*b8f0*/  MOV R2, 0x400 ;  /* 0x0000040000027802 */ /* 0x000fe40000000f00 */
[----:B------:R-:W-:Y:S02]  /*b900*/  SHF.L.U32 R4, R0, 0x1f, RZ ;  /* 0x0000001f00047819 */ /* 0x000fe400000006ff */
[----:B0-----:R-:W-:-:S05]  /*b910*/  LEA R2, R5, R2, 0x18 ;  /* 0x0000000205027211 */ /* 0x001fca00078ec0ff */
[----:B------:R-:W-:-:S04]  /*b920*/  VIADD R2, R2, 0x48 ;  /* 0x0000004802027836 */ /* 0x000fc80000000000 */
[C---:B------:R-:W-:Y:S02]  /*b930*/  IMAD R7, R3.reuse, 0x8, R2 ;  /* 0x0000000803077824 */ /* 0x040fe400078e0202 */
[----:B------:R-:W-:Y:S02]  /*b940*/  VIADD R3, R3, 0x1 ;  /* 0x0000000103037836 */ /* 0x000fe40000000000 */
[----:B------:R-:W0:Y:S03]  /*b950*/  SYNCS.PHASECHK.TRANS64.TRYWAIT P0, [R7+URZ], R4 ;  /* 0x00000004070075a7 */ /* 0x000e26000800017f */
[----:B------:R-:W-:-:S04]  /*b960*/  ISETP.NE.AND P1, PT, R3, 0x9, PT ;  /* 0x000000090300780c */ /* 0x000fc80003f25270 */
[----:B------:R-:W-:Y:S02]  /*b970*/  SEL R5, RZ, 0x1, P1 ;  /* 0x00000001ff057807 */ /* 0x000fe40000800000 */
[----:B------:R-:W-:Y:S02]  /*b980*/  SEL R3, R3, RZ, P1 ;  /* 0x000000ff03037207 */ /* 0x000fe40000800000 */
[----:B------:R-:W-:-:S03]  /*b990*/  LOP3.LUT R6, R0, R5, RZ, 0x3c, !PT ;  /* 0x0000000500067212 */ /* 0x000fc600078e3cff */
[----:B------:R-:W-:Y:S01]  /*b9a0*/  IMAD R8, R3, 0x8, R2 ;  /* 0x0000000803087824 */ /* 0x000fe200078e0202 */
[----:B------:R-:W-:Y:S01]  /*b9b0*/  SHF.L.U32 R5, R6, 0x1f, RZ ;  /* 0x0000001f06057819 */ /* 0x000fe200000006ff */
[----:B0-----:R-:W-:Y:S06]  /*b9c0*/  @!P0 BRA `(.L_x_277) ;  /* 0x0000000400948947 */ /* 0x001fec0003800000 */
.L_x_293:
[----:B------:R-:W1:Y:S01]  /*b9d0*/  SYNCS.PHASECHK.TRANS64.TRYWAIT P0, [R8+URZ], R5 ;  /* 0x00000005080075a7 */ /* 0x000e62000800017f */
[----:B------:R-:W-:-:S05]  /*b9e0*/  VIADD R0, R3, 0x1 ;  /* 0x0000000103007836 */ /* 0x000fca0000000000 */
[----:B------:R-:W-:-:S04]  /*b9f0*/  ISETP.NE.AND P1, PT, R0, 0x9, PT ;  /* 0x000000090000780c */ /* 0x000fc80003f25270 */
[----:B------:R-:W-:Y:S02]  /*ba00*/  SEL R3, RZ, 0x1, P1 ;  /* 0x00000001ff037807 */ /* 0x000fe40000800000 */
[----:B0-----:R-:W-:Y:S02]  /*ba10*/  SEL R7, R0, RZ, P1 ;  /* 0x000000ff00077207 */ /* 0x001fe40000800000 */
[----:B------:R-:W-:-:S03]  /*ba20*/  LOP3.LUT R6, R6, R3, RZ, 0x3c, !PT ;  /* 0x0000000306067212 */ /* 0x000fc600078e3cff */
[----:B------:R-:W-:Y:S01]  /*ba30*/  IMAD R9, R7, 0x8, R2 ;  /* 0x0000000807097824 */ /* 0x000fe200078e0202 */
[----:B------:R-:W-:Y:S01]  /*ba40*/  SHF.L.U32 R4, R6, 0x1f, RZ ;  /* 0x0000001f06047819 */ /* 0x000fe200000006ff */
[----:B-1----:R-:W-:Y:S06]  /*ba50*/  @!P0 BRA `(.L_x_278) ;  /* 0x0000000400848947 */ /* 0x002fec0003800000 */
.L_x_294:
[----:B------:R-:W1:Y:S01]  /*ba60*/  SYNCS.PHASECHK.TRANS64.TRYWAIT P0, [R9+URZ], R4 ;  /* 0x00000004090075a7 */ /* 0x000e62000800017f */
[----:B------:R-:W-:-:S05]  /*ba70*/  VIADD R0, R7, 0x1 ;  /* 0x0000000107007836 */ /* 0x000fca0000000000 */
[----:B------:R-:W-:-:S04]  /*ba80*/  ISETP.NE.AND P1, PT, R0, 0x9, PT ;  /* 0x000000090000780c */ /* 0x000fc80003f25270 */
[----:B------:R-:W-:Y:S02]  /*ba90*/  SEL R3, RZ, 0x1, P1 ;  /* 0x00000001ff037807 */ /* 0x000fe40000800000 */
[----:B------:R-:W-:Y:S02]  /*baa0*/  SEL R7, R0, RZ, P1 ;  /* 0x000000ff00077207 */ /* 0x000fe40000800000 */
[----:B------:R-:W-:-:S03]  /*bab0*/  LOP3.LUT R6, R6, R3, RZ, 0x3c, !PT ;  /* 0x0000000306067212 */ /* 0x000fc600078e3cff */
[----:B0-----:R-:W-:Y:S01]  /*bac0*/  IMAD R8, R7, 0x8, R2 ;  /* 0x0000000807087824 */ /* 0x001fe200078e0202 */
[----:B------:R-:W-:Y:S01]  /*bad0*/  SHF.L.U32 R5, R6, 0x1f, RZ ;  /* 0x0000001f06057819 */ /* 0x000fe200000006ff */
[----:B-1----:R-:W-:Y:S06]  /*bae0*/  @!P0 BRA `(.L_x_279) ;  /* 0x0000000400748947 */ /* 0x002fec0003800000 */
.L_x_295:
        /* <DEDUP_REMOVED lines=9> */
.L_x_296:
        /* <DEDUP_REMOVED lines=9> */
.L_x_297:
        /* <DEDUP_REMOVED lines=9> */
.L_x_298:
[----:B------:R-:W1:Y:S01]  /*bca0*/  SYNCS.PHASECHK.TRANS64.TRYWAIT P0, [R9+URZ], R4 ;  /* 0x00000004090075a7 */ /* 0x000e62000800017f */
[----:B------:R-:W-:-:S05]  /*bcb0*/  VIADD R0, R7, 0x1 ;  /* 0x0000000107007836 */ /* 0x000fca0000000000 */
[----:B------:R-:W-:-:S04]  /*bcc0*/  ISETP.NE.AND P1, PT, R0, 0x9, PT ;  /* 0x000000090000780c */ /* 0x000fc80003f25270 */
[----:B------:R-:W-:Y:S02]  /*bcd0*/  SEL R3, RZ, 0x1, P1 ;  /* 0x00000001ff037807 */ /* 0x000fe40000800000 */
[----:B------:R-:W-:Y:S02]  /*bce0*/  SEL R7, R0, RZ, P1 ;  /* 0x000000ff00077207 */ /* 0x000fe40000800000 */
[----:B------:R-:W-:-:S03]  /*bcf0*/  LOP3.LUT R11, R6, R3, RZ, 0x3c, !PT ;  /* 0x00000003060b7212 */ /* 0x000fc600078e3cff */
[----:B------:R-:W-:Y:S01]  /*bd00*/  IMAD R6, R7, 0x8, R2 ;  /* 0x0000000807067824 */ /* 0x000fe200078e0202 */
[----:B0-----:R-:W-:Y:S01]  /*bd10*/  SHF.L.U32 R5, R11, 0x1f, RZ ;  /* 0x0000001f0b057819 */ /* 0x001fe200000006ff */
[----:B-1----:R-:W-:Y:S06]  /*bd20*/  @!P0 BRA `(.L_x_283) ;  /* 0x0000000400348947 */ /* 0x002fec0003800000 */
.L_x_299:
[----:B------:R-:W1:Y:S01]  /*bd30*/  SYNCS.PHASECHK.TRANS64.TRYWAIT P0, [R6+URZ], R5 ;  /* 0x00000005060075a7 */ /* 0x000e62000800017f */
[----:B------:R-:W-:-:S05]  /*bd40*/  VIADD R0, R7, 0x1 ;  /* 0x0000000107007836 */ /* 0x000fca0000000000 */
[----:B------:R-:W-:-:S04]  /*bd50*/  ISETP.NE.AND P1, PT, R0, 0x9, PT ;  /* 0x000000090000780c */ /* 0x000fc80003f25270 */
[----:B0-----:R-:W-:Y:S02]  /*bd60*/  SEL R4, RZ, 0x1, P1 ;  /* 0x00000001ff047807 */ /* 0x001fe40000800000 */
[----:B------:R-:W-:Y:S02]  /*bd70*/  SEL R3, R0, RZ, P1 ;  /* 0x000000ff00037207 */ /* 0x000fe40000800000 */
[----:B------:R-:W-:Y:S01]  /*bd80*/  LOP3.LUT R0, R11, R4, RZ, 0x3c, !PT ;  /* 0x000000040b007212 */ /* 0x000fe200078e3cff */
[----:B-1----:R-:W-:Y:S06]  /*bd90*/  @!P0 BRA `(.L_x_284) ;  /* 0x00000004002c8947 */ /* 0x002fec0003800000 */
.L_x_300:
[----:B------:R-:W-:Y:S01]  /*bda0*/  IMAD R3, R3, 0x8, R2 ;  /* 0x0000000803037824 */ /* 0x000fe200078e0202 */
[----:B------:R-:W-:-:S07]  /*bdb0*/  SHF.L.U32 R0, R0, 0x1f, RZ ;  /* 0x0000001f00007819 */ /* 0x000fce00000006ff */
.L_x_285:
[----:B-1----:R1:W2:Y:S02]  /*bdc0*/  SYNCS.PHASECHK.TRANS64.TRYWAIT P0, [R3+URZ], R0 ;  /* 0x00000000030075a7 */ /* 0x0022a4000800017f */
[----:B--2---:R-:W-:Y:S05]  /*bdd0*/  @!P0 NANOSLEEP.SYNCS 0x989680 ;  /* 0x009896800000895d */ /* 0x004fea0003900000 */
[----:B------:R-:W2:Y:S02]  /*bde0*/  @!P0 SYNCS.PHASECHK.TRANS64 P0, [R3+URZ], R0 ;  /* 0x00000000030085a7 */ /* 0x000ea4000800007f */
[----:B--2---:R-:W-:Y:S05]  /*bdf0*/  @!P0 BRA `(.L_x_285) ;  /* 0xfffffffc00f08947 */ /* 0x004fea000383ffff */
.L_x_275:
[----:B------:R-:W-:Y:S05]  /*be00*/  BSYNC B0 ;  /* 0x0000000000007941 */ /* 0x000fea0003800000 */
.L_x_274:
[----:B------:R-:W-:Y:S05]  /*be10*/  EXIT ;  /* 0x000000000000794d */ /* 0x000fea0003800000 */
.L_x_22:
[----:B---3--:R3:W4:Y:S02]  /*be20*/  SYNCS.PHASECHK.TRANS64.TRYWAIT P1, [R3+URZ], R0 ;  /* 0x00000000030075a7 */ /* 0x008724000802017f */
[----:B----4-:R-:W-:Y:S05]  /*be30*/  @!P1 NANOSLEEP.SYNCS 0x989680 ;  /* 0x009896800000995d */ /* 0x010fea0003900000 */
[----:B------:R-:W4:Y:S02]  /*be40*/  @!P1 SYNCS.PHASECHK.TRANS64 P1, [R3+URZ], R0 ;  /* 0x00000000030095a7 */ /* 0x000f24000802007f */
[----:B----4-:R-:W-:Y:S05]  /*be50*/  @!P1 BRA `(.L_x_22) ;  /* 0xfffffffc00f09947 */ /* 0x010fea000383ffff */
[----:B------:R-:W-:Y:S05]  /*be60*/  BRA `(.L_x_21) ;  /* 0xffffff5400cc7947 */ /* 0x000fea000383ffff */
.L_x_27:
[----:B-1----:R-:W-:-:S04]  /*be70*/  IMAD.U32 R6, RZ, RZ, UR7 ;  /* 0x00000007ff067e24 */ /* 0x002fc8000f8e00ff */
[----:B------:R1:W2:Y:S03]  /*be80*/  SYNCS.PHASECHK.TRANS64.TRYWAIT P1, [R6+URZ], R5 ;  /* 0x00000005060075a7 */ /* 0x0002a6000802017f */
[----:B--2---:R-:W-:Y:S05]  /*be90*/  @!P1 NANOSLEEP.SYNCS 0x989680 ;  /* 0x009896800000995d */ /* 0x004fea0003900000 */
[----:B------:R-:W2:Y:S02]  /*bea0*/  @!P1 SYNCS.PHASECHK.TRANS64 P1, [R6+URZ], R5 ;  /* 0x00000005060095a7 */ /* 0x000ea4000802007f */
[----:B--2---:R-:W-:Y:S05]  /*beb0*/  @!P1 BRA `(.L_x_27) ;  /* 0xfffffffc00ec9947 */ /* 0x004fea000383ffff */
[----:B------:R-:W-:Y:S05]  /*bec0*/  BRA `(.L_x_26) ;  /* 0xffffff6000e07947 */ /* 0x000fea000383ffff */
.L_x_262:
[----:B------:R-:W-:Y:S01]  /*bed0*/  BSSY B1, `(.L_x_286) ;  /* 0x0000006000017945 */ /* 0x000fe20003800000 */
[----:B------:R-:W-:-:S07]  /*bee0*/  IMAD.MOV.U32 R15, RZ, RZ, -0x1 ;  /* 0xffffffffff0f7424 */ /* 0x000fce00078e00ff */
[----:B------:R-:W-:Y:S05]  /*bef0*/  WARPSYNC.COLLECTIVE R15, `(.L_x_287) ;  /* 0x000000000f0c7348 */ /* 0x000fea0003c00000 */
[----:B------:R-:W-:Y:S02]  /*bf00*/  ELECT P6, UR62, PT ;  /* 0x00000000003e782f */ /* 0x000fe400038c0000 */
[----:B------:R-:W-:Y:S01]  /*bf10*/  MOV R14, UR62 ;  /* 0x0000003e000e7c02 */ /* 0x000fe20008000f00 */
[----:B------:R-:W-:Y:S10]  /*bf20*/  ENDCOLLECTIVE ;  /* 0x000000000000791b */ /* 0x000ff40003800000 */
.L_x_287:
[----:B------:R-:W-:Y:S05]  /*bf30*/  BSYNC B1 ;  /* 0x0000000000017941 */ /* 0x000fea0003800000 */
.L_x_286:
[----:B------:R-:W-:Y:S05]  /*bf40*/  BRA `(.L_x_288) ;  /* 0xffffffec00847947 */ /* 0x000fea000383ffff */
.L_x_265:
[----:B0-----:R0:W1:Y:S02]  /*bf50*/  SYNCS.PHASECHK.TRANS64.TRYWAIT P0, [R20+URZ+0x48], R7 ;  /* 0x00004807140075a7 */ /* 0x001064000800017f */
[----:B-1----:R-:W-:Y:S05]  /*bf60*/  @!P0 NANOSLEEP.SYNCS 0x989680 ;  /* 0x009896800000895d */ /* 0x002fea0003900000 */
[----:B------:R-:W1:Y:S02]  /*bf70*/  @!P0 SYNCS.PHASECHK.TRANS64 P0, [R20+URZ+0x48], R7 ;  /* 0x00004807140085a7 */ /* 0x000e64000800007f */
[----:B-1----:R-:W-:Y:S05]  /*bf80*/  @!P0 BRA `(.L_x_265) ;  /* 0xfffffffc00f08947 */ /* 0x002fea000383ffff */
[----:B------:R-:W-:Y:S05]  /*bf90*/  BRA `(.L_x_289) ;  /* 0xffffffec00c07947 */ /* 0x000fea000383ffff */
.L_x_273:
[----:B------:R-:W-:Y:S01]  /*bfa0*/  BSSY B0, `(.L_x_290) ;  /* 0x0000006000007945 */ /* 0x000fe20003800000 */
[----:B------:R-:W-:-:S07]  /*bfb0*/  IMAD.MOV.U32 R15, RZ, RZ, -0x1 ;  /* 0xffffffffff0f7424 */ /* 0x000fce00078e00ff */
[----:B------:R-:W-:Y:S05]  /*bfc0*/  WARPSYNC.COLLECTIVE R15, `(.L_x_291) ;  /* 0x000000000f0c7348 */ /* 0x000fea0003c00000 */
[----:B------:R-:W-:Y:S02]  /*bfd0*/  ELECT P6, UR62, PT ;  /* 0x00000000003e782f */ /* 0x000fe400038c0000 */
[----:B------:R-:W-:Y:S01]  /*bfe0*/  MOV R14, UR62 ;  /* 0x0000003e000e7c02 */ /* 0x000fe20008000f00 */
[----:B------:R-:W-:Y:S10]  /*bff0*/  ENDCOLLECTIVE ;  /* 0x000000000000791b */ /* 0x000ff40003800000 */
.L_x_291:
[----:B------:R-:W-:Y:S05]  /*c000*/  BSYNC B0 ;  /* 0x0000000000007941 */ /* 0x000fea0003800000 */
.L_x_290:
[----:B------:R-:W-:Y:S05]  /*c010*/  BRA `(.L_x_292) ;  /* 0xfffffff800187947 */ /* 0x000fea000383ffff */
.L_x_277:
[----:B0-----:R0:W1:Y:S02]  /*c020*/  SYNCS.PHASECHK.TRANS64.TRYWAIT P0, [R7+URZ], R4 ;  /* 0x00000004070075a7 */ /* 0x001064000800017f */
[----:B-1----:R-:W-:Y:S05]  /*c030*/  @!P0 NANOSLEEP.SYNCS 0x989680 ;  /* 0x009896800000895d */ /* 0x002fea0003900000 */
[----:B------:R-:W1:Y:S02]  /*c040*/  @!P0 SYNCS.PHASECHK.TRANS64 P0, [R7+URZ], R4 ;  /* 0x00000004070085a7 */ /* 0x000e64000800007f */
[----:B-1----:R-:W-:Y:S05]  /*c050*/  @!P0 BRA `(.L_x_277) ;  /* 0xfffffffc00f08947 */ /* 0x002fea000383ffff */
[----:B------:R-:W-:Y:S05]  /*c060*/  BRA `(.L_x_293) ;  /* 0xfffffff800587947 */ /* 0x000fea000383ffff */
.L_x_278:
[----:B0-----:R0:W1:Y:S02]  /*c070*/  SYNCS.PHASECHK.TRANS64.TRYWAIT P0, [R8+URZ], R5 ;  /* 0x00000005080075a7 */ /* 0x001064000800017f */
[----:B-1----:R-:W-:Y:S05]  /*c080*/  @!P0 NANOSLEEP.SYNCS 0x989680 ;  /* 0x009896800000895d */ /* 0x002fea0003900000 */
[----:B------:R-:W1:Y:S02]  /*c090*/  @!P0 SYNCS.PHASECHK.TRANS64 P0, [R8+URZ], R5 ;  /* 0x00000005080085a7 */ /* 0x000e64000800007f */
[----:B-1----:R-:W-:Y:S05]  /*c0a0*/  @!P0 BRA `(.L_x_278) ;  /* 0xfffffffc00f08947 */ /* 0x002fea000383ffff */
[----:B------:R-:W-:Y:S05]  /*c0b0*/  BRA `(.L_x_294) ;  /* 0xfffffff800687947 */ /* 0x000fea000383ffff */
.L_x_279:
[----:B0-----:R0:W1:Y:S02]  /*c0c0*/  SYNCS.PHASECHK.TRANS64.TRYWAIT P0, [R9+URZ], R4 ;  /* 0x00000004090075a7 */ /* 0x001064000800017f */
[----:B-1----:R-:W-:Y:S05]  /*c0d0*/  @!P0 NANOSLEEP.SYNCS 0x989680 ;  /* 0x009896800000895d */ /* 0x002fea0003900000 */
[----:B------:R-:W1:Y:S02]  /*c0e0*/  @!P0 SYNCS.PHASECHK.TRANS64 P0, [R9+URZ], R4 ;  /* 0x00000004090085a7 */ /* 0x000e64000800007f */
[----:B-1----:R-:W-:Y:S05]  /*c0f0*/  @!P0 BRA `(.L_x_279) ;  /* 0xfffffffc00f08947 */ /* 0x002fea000383ffff */
[----:B------:R-:W-:Y:S05]  /*c100*/  BRA `(.L_x_295) ;  /* 0xfffffff800787947 */ /* 0x000fea000383ffff */
.L_x_280:
[----:B0-----:R0:W1:Y:S02]  /*c110*/  SYNCS.PHASECHK.TRANS64.TRYWAIT P0, [R8+URZ], R5 ;  /* 0x00000005080075a7 */ /* 0x001064000800017f */
[----:B-1----:R-:W-:Y:S05]  /*c120*/  @!P0 NANOSLEEP.SYNCS 0x989680 ;  /* 0x009896800000895d */ /* 0x002fea0003900000 */
[----:B------:R-:W1:Y:S02]  /*c130*/  @!P0 SYNCS.PHASECHK.TRANS64 P0, [R8+URZ], R5 ;  /* 0x00000005080085a7 */ /* 0x000e64000800007f */
[----:B-1----:R-:W-:Y:S05]  /*c140*/  @!P0 BRA `(.L_x_280) ;  /* 0xfffffffc00f08947 */ /* 0x002fea000383ffff */
[----:B------:R-:W-:Y:S05]  /*c150*/  BRA `(.L_x_296) ;  /* 0xfffffff800887947 */ /* 0x000fea000383ffff */
.L_x_281:
[----:B0-----:R0:W1:Y:S02]  /*c160*/  SYNCS.PHASECHK.TRANS64.TRYWAIT P0, [R9+URZ], R4 ;  /* 0x00000004090075a7 */ /* 0x001064000800017f */
[----:B-1----:R-:W-:Y:S05]  /*c170*/  @!P0 NANOSLEEP.SYNCS 0x989680 ;  /* 0x009896800000895d */ /* 0x002fea0003900000 */
[----:B------:R-:W1:Y:S02]  /*c180*/  @!P0 SYNCS.PHASECHK.TRANS64 P0, [R9+URZ], R4 ;  /* 0x00000004090085a7 */ /* 0x000e64000800007f */
[----:B-1----:R-:W-:Y:S05]  /*c190*/  @!P0 BRA `(.L_x_281) ;  /* 0xfffffffc00f08947 */ /* 0x002fea000383ffff */
[----:B------:R-:W-:Y:S05]  /*c1a0*/  BRA `(.L_x_297) ;  /* 0xfffffff800987947 */ /* 0x000fea000383ffff */
.L_x_282:
[----:B0-----:R0:W1:Y:S02]  /*c1b0*/  SYNCS.PHASECHK.TRANS64.TRYWAIT P0, [R8+URZ], R5 ;  /* 0x00000005080075a7 */ /* 0x001064000800017f */
[----:B-1----:R-:W-:Y:S05]  /*c1c0*/  @!P0 NANOSLEEP.SYNCS 0x989680 ;  /* 0x009896800000895d */ /* 0x002fea0003900000 */
[----:B------:R-:W1:Y:S02]  /*c1d0*/  @!P0 SYNCS.PHASECHK.TRANS64 P0, [R8+URZ], R5 ;  /* 0x00000005080085a7 */ /* 0x000e64000800007f */
[----:B-1----:R-:W-:Y:S05]  /*c1e0*/  @!P0 BRA `(.L_x_282) ;  /* 0xfffffffc00f08947 */ /* 0x002fea000383ffff */
[----:B------:R-:W-:Y:S05]  /*c1f0*/  BRA `(.L_x_298) ;  /* 0xfffffff800a87947 */ /* 0x000fea000383ffff */
.L_x_283:
[----:B0-----:R0:W1:Y:S02]  /*c200*/  SYNCS.PHASECHK.TRANS64.TRYWAIT P0, [R9+URZ], R4 ;  /* 0x00000004090075a7 */ /* 0x001064000800017f */
[----:B-1----:R-:W-:Y:S05]  /*c210*/  @!P0 NANOSLEEP.SYNCS 0x989680 ;  /* 0x009896800000895d */ /* 0x002fea0003900000 */
[----:B------:R-:W1:Y:S02]  /*c220*/  @!P0 SYNCS.PHASECHK.TRANS64 P0, [R9+URZ], R4 ;  /* 0x00000004090085a7 */ /* 0x000e64000800007f */
[----:B-1----:R-:W-:Y:S05]  /*c230*/  @!P0 BRA `(.L_x_283) ;  /* 0xfffffffc00f08947 */ /* 0x002fea000383ffff */
[----:B------:R-:W-:Y:S05]  /*c240*/  BRA `(.L_x_299) ;  /* 0xfffffff800b87947 */ /* 0x000fea000383ffff */
.L_x_284:
[----:B0-----:R0:W1:Y:S02]  /*c250*/  SYNCS.PHASECHK.TRANS64.TRYWAIT P0, [R6+URZ], R5 ;  /* 0x00000005060075a7 */ /* 0x001064000800017f */
[----:B-1----:R-:W-:Y:S05]  /*c260*/  @!P0 NANOSLEEP.SYNCS 0x989680 ;  /* 0x009896800000895d */ /* 0x002fea0003900000 */
[----:B------:R-:W1:Y:S02]  /*c270*/  @!P0 SYNCS.PHASECHK.TRANS64 P0, [R6+URZ], R5 ;  /* 0x00000005060085a7 */ /* 0x000e64000800007f */
[----:B-1----:R-:W-:Y:S05]  /*c280*/  @!P0 BRA `(.L_x_284) ;  /* 0xfffffffc00f08947 */ /* 0x002fea000383ffff */
[----:B------:R-:W-:Y:S05]  /*c290*/  BRA `(.L_x_300) ;  /* 0xfffffff800c07947 */ /* 0x000fea000383ffff */
.L_x_301:
[----:B------:R-:W-:-:S00]  /*c2a0*/  BRA `(.L_x_301) ;  /* 0xfffffffc00fc7947 */ /* 0x000fc0000383ffff */
[----:B------:R-:W-:-:S00]  /*c2b0*/  NOP ;  /* 0x0000000000007918 */ /* 0x000fc00000000000 */
        /* <DEDUP_REMOVED lines=12> */
.L_x_302:


//--------------------- .nv.global.init           --------------------------
	.section	.nv.global.init,"aw",@progbits
.nv.global.init:
	.type		$str$22,@object
	.size		$str$22,($str$23 - $str$22)
$str$22:
        /*0000*/ 	.byte	0x6b, 0x5f, 0x74, 0x69, 0x6c, 0x65, 0x5f, 0x63, 0x6f, 0x75, 0x6e, 0x74, 0x20, 0x3e, 0x3d, 0x20
        /*0010*/ 	.byte	0x31, 0x00
	.type		$str$23,@object
	.size		$str$23,(__unnamed_1 - $str$23)
$str$23:
        /*0012*/ 	.byte	0x2f, 0x74, 0x6d, 0x70, 0x2f, 0x63, 0x75, 0x74, 0x6c, 0x61, 0x73, 0x73, 0x5f, 0x73, 0x77, 0x65
        /*0022*/ 	.byte	0x65, 0x70, 0x5f, 0x73, 0x72, 0x63, 0x2f, 0x69, 0x6e, 0x63, 0x6c, 0x75, 0x64, 0x65, 0x2f, 0x63
        /*0032*/ 	.byte	0x75, 0x74, 0x6c, 0x61, 0x73, 0x73, 0x2f, 0x67, 0x65, 0x6d, 0x6d, 0x2f, 0x63, 0x6f, 0x6c, 0x6c
        /*0042*/ 	.byte	0x65, 0x63, 0x74, 0x69, 0x76, 0x65, 0x2f, 0x73, 0x6d, 0x39, 0x30, 0x5f, 0x6d, 0x6d, 0x61, 0x5f
        /*0052*/ 	.byte	0x74, 0x6d, 0x61, 0x5f, 0x67, 0x6d, 0x6d, 0x61, 0x5f, 0x73, 0x73, 0x5f, 0x77, 0x61, 0x72, 0x70
        /*0062*/ 	.byte	0x73, 0x70, 0x65, 0x63, 0x69, 0x61, 0x6c, 0x69, 0x7a, 0x65, 0x64, 0x2e, 0x68, 0x70, 0x70, 0x00
	.type		__unnamed_1,@object
	.size		__unnamed_1,(.L_0 - __unnamed_1)
__unnamed_1:
        /*0072*/ 	.byte	0x76, 0x6f, 0x69, 0x64, 0x20, 0x63, 0x75, 0x74, 0x6c, 0x61, 0x73, 0x73, 0x3a, 0x3a, 0x67, 0x65
        /* <DEDUP_REMOVED lines=180> */
        /*0bc2*/ 	.byte	0x69, 0x74, 0x79, 0x5d, 0x00
.L_0:


//--------------------- .nv.shared._ZN7cutlass13device_kernelINS_4gemm6kernel13GemmUniversalIN4cute5tupleIJiiiiEEENS1_10collective13CollectiveMmaINS1_34MainloopSm90TmaGmmaWarpSpecializedILi9ENS5_IJNS4_1CILi2EEENSA_ILi1EEESC_EEENS1_35KernelTmaWarpSpecializedCooperativeEEENS5_IJNSA_ILi256EEENSA_ILi112EEENSA_ILi32EEEEEENS_6half_tENS5_IJlSC_lEEESK_SL_NS4_8TiledMMAINS4_8MMA_AtomIJNS4_4SM904GMMA25MMA_64x16x16_F32F16F16_SSILNSP_5MajorE0ELSR_0ELNSP_7ScaleInE1ELSS_1EEEEEENS4_6LayoutISD_NS5_IJSC_NSA_ILi0EEESW_EEEEENS5_IJNS4_10UnderscoreESZ_SZ_EEEEENS4_13SM90_TMA_LOADENS4_14ComposedLayoutINS4_7SwizzleILi2ELi4ELi3EEENS4_18smem_ptr_flag_bitsILi16EEENSV_INS5_IJNSA_ILi8EEESI_EEENS5_IJSI_SC_EEEEEEEvNS4_8identityENS4_23SM90_TMA_LOAD_MULTICASTES1C_vS1D_EENS_8epilogue10collective6detail29Sm90TmaWarpSpecializedAdapterINS1H_15DefaultEpilogueISK_SL_SL_NS1G_6thread17LinearCombinationISK_Li1EffLNS1L_9ScaleType4KindE0ELNS_15FloatRoundStyleE2ESK_EENS1_15EpilogueDefaultEEEEEvvEEEEvNT_6ParamsE --------------------------
	.section	.nv.shared._ZN7cutlass13device_kernelINS_4gemm6kernel13GemmUniversalIN4cute5tupleIJiiiiEEENS1_10collective13CollectiveMmaINS1_34MainloopSm90TmaGmmaWarpSpecializedILi9ENS5_IJNS4_1CILi2EEENSA_ILi1EEESC_EEENS1_35KernelTmaWarpSpecializedCooperativeEEENS5_IJNSA_ILi256EEENSA_ILi112EEENSA_ILi32EEEEEENS_6half_tENS5_IJlSC_lEEESK_SL_NS4_8TiledMMAINS4_8MMA_AtomIJNS4_4SM904GMMA25MMA_64x16x16_F32F16F16_SSILNSP_5MajorE0ELSR_0ELNSP_7ScaleInE1ELSS_1EEEEEENS4_6LayoutISD_NS5_IJSC_NSA_ILi0EEESW_EEEEENS5_IJNS4_10UnderscoreESZ_SZ_EEEEENS4_13SM90_TMA_LOADENS4_14ComposedLayoutINS4_7SwizzleILi2ELi4ELi3EEENS4_18smem_ptr_flag_bitsILi16EEENSV_INS5_IJNSA_ILi8EEESI_EEENS5_IJSI_SC_EEEEEEEvNS4_8identityENS4_23SM90_TMA_LOAD_MULTICASTES1C_vS1D_EENS_8epilogue10collective6detail29Sm90TmaWarpSpecializedAdapterINS1H_15DefaultEpilogueISK_SL_SL_NS1G_6thread17LinearCombinationISK_Li1EffLNS1L_9ScaleType4KindE0ELNS_15FloatRoundStyleE2ESK_EENS1_15EpilogueDefaultEEEEEvvEEEEvNT_6ParamsE,"aw",@nobits
	.sectionflags	@""
	.align	16
	.zero		1024


//--------------------- .nv.shared.reserved.0     --------------------------
	.section	.nv.shared.reserved.0,"aw",@nobits
	.weak		__nv_reservedSMEM_offset_0_alias
	.size		__nv_reservedSMEM_offset_0_alias, 0, 0
	.other		__nv_reservedSMEM_offset_0_alias,@"STO_CUDA_RESERVED_SHARED STV_DEFAULT"
__nv_reservedSMEM_offset_0_alias:
	.zero		0


//--------------------- .nv.global                --------------------------
	.section	.nv.global,"aw",@nobits
.nv.global:
	.type		_ZN39_INTERNAL_d51fb345_4_k_cu_fe7ccddd_95514cute1_E,@object
	.size		_ZN39_INTERNAL_d51fb345_4_k_cu_fe7ccddd_95514cute1_E,(_ZN39_INTERNAL_d51fb345_4_k_cu_fe7ccddd_95514cuda3std3__45__cpo6cbeginE - _ZN39_INTERNAL_d51fb345_4_k_cu_fe7ccddd_95514cute1_E)
_ZN39_INTERNAL_d51fb345_4_k_cu_fe7ccddd_95514cute1_E:
	.zero		1
	.type		_ZN39_INTERNAL_d51fb345_4_k_cu_fe7ccddd_95514cuda3std3__45__cpo6cbeginE,@object
	.size		_ZN39_INTERNAL_d51fb345_4_k_cu_fe7ccddd_95514cuda3std3__45__cpo6cbeginE,(_ZN39_INTERNAL_d51fb345_4_k_cu_fe7ccddd_95514cuda3std3__48in_placeE - _ZN39_INTERNAL_d51fb345_4_k_cu_fe7ccddd_95514cuda3std3__45__cpo6cbeginE)
_ZN39_INTERNAL_d51fb345_4_k_cu_fe7ccddd_95514cuda3std3__45__cpo6cbeginE:
	.zero		1
	.type		_ZN39_INTERNAL_d51fb345_4_k_cu_fe7ccddd_95514cuda3std3__48in_placeE,@object
	.size		_ZN39_INTERNAL_d51fb345_4_k_cu_fe7ccddd_95514cuda3std3__48in_placeE,(_ZN39_INTERNAL_d51fb345_4_k_cu_fe7ccddd_95514cuda3std6ranges3__45__cpo9iter_moveE - _ZN39_INTERNAL_d51fb345_4_k_cu_fe7ccddd_95514cuda3std3__48in_placeE)
_ZN39_INTERNAL_d51fb345_4_k_cu_fe7ccddd_95514cuda3std3__48in_placeE:
	.zero		1
	.type		_ZN39_INTERNAL_d51fb345_4_k_cu_fe7ccddd_95514cuda3std6ranges3__45__cpo9iter_moveE,@object
	.size		_ZN39_INTERNAL_d51fb345_4_k_cu_fe7ccddd_95514cuda3std6ranges3__45__cpo9iter_moveE,(_ZN39_INTERNAL_d51fb345_4_k_cu_fe7ccddd_95514cuda3std3__45__cpo5beginE - _ZN39_INTERNAL_d51fb345_4_k_cu_fe7ccddd_95514cuda3std6ranges3__45__cpo9iter_moveE)
_ZN39_INTERNAL_d51fb345_4_k_cu_fe7ccddd_95514cuda3std6ranges3__45__cpo9iter_moveE:
	.zero		1
	.type		_ZN39_INTERNAL_d51fb345_4_k_cu_fe7ccddd_95514cuda3std3__45__cpo5beginE,@object
	.size		_ZN39_INTERNAL_d51fb345_4_k_cu_fe7ccddd_95514cuda3std3__45__cpo5beginE,(_ZN39_INTERNAL_d51fb345_4_k_cu_fe7ccddd_95514cuda3std3__441_GLOBAL__N__d51fb345_4_k_cu_fe7ccddd_95516ignoreE - _ZN39_INTERNAL_d51fb345_4_k_cu_fe7ccddd_95514cuda3std3__45__cpo5beginE)
_ZN39_INTERNAL_d51fb345_4_k_cu_fe7ccddd_95514cuda3std3__45__cpo5beginE:
	.zero		1
	.type		_ZN39_INTERNAL_d51fb345_4_k_cu_fe7ccddd_95514cuda3std3__441_GLOBAL__N__d51fb345_4_k_cu_fe7ccddd_95516ignoreE,@object
	.size		_ZN39_INTERNAL_d51fb345_4_k_cu_fe7ccddd_95514cuda3std3__441_GLOBAL__N__d51fb345_4_k_cu_fe7ccddd_95516ignoreE,(_ZN39_INTERNAL_d51fb345_4_k_cu_fe7ccddd_95514cute7productE - _ZN39_INTERNAL_d51fb345_4_k_cu_fe7ccddd_95514cuda3std3__441_GLOBAL__N__d51fb345_4_k_cu_fe7ccddd_95516ignoreE)
_ZN39_INTERNAL_d51fb345_4_k_cu_fe7ccddd_95514cuda3std3__441_GLOBAL__N__d51fb345_4_k_cu_fe7ccddd_95516ignoreE:
	.zero		1
	.type		_ZN39_INTERNAL_d51fb345_4_k_cu_fe7ccddd_95514cute7productE,@object
	.size		_ZN39_INTERNAL_d51fb345_4_k_cu_fe7ccddd_95514cute7productE,(_ZN39_INTERNAL_d51fb345_4_k_cu_fe7ccddd_95514cuda3std3__45__cpo3endE - _ZN39_INTERNAL_d51fb345_4_k_cu_fe7ccddd_95514cute7productE)
_ZN39_INTERNAL_d51fb345_4_k_cu_fe7ccddd_95514cute7productE:
	.zero		1
	.type		_ZN39_INTERNAL_d51fb345_4_k_cu_fe7ccddd_95514cuda3std3__45__cpo3endE,@object
	.size		_ZN39_INTERNAL_d51fb345_4_k_cu_fe7ccddd_95514cuda3std3__45__cpo3endE,(_ZN39_INTERNAL_d51fb345_4_k_cu_fe7ccddd_95514cuda3std3__419piecewise_constructE - _ZN39_INTERNAL_d51fb345_4_k_cu_fe7ccddd_95514cuda3std3__45__cpo3endE)
_ZN39_INTERNAL_d51fb345_4_k_cu_fe7ccddd_95514cuda3std3__45__cpo3endE:
	.zero		1
	.type		_ZN39_INTERNAL_d51fb345_4_k_cu_fe7ccddd_95514cuda3std3__419piecewise_constructE,@object
	.size		_ZN39_INTERNAL_d51fb345_4_k_cu_fe7ccddd_95514cuda3std3__419piecewise_constructE,(_ZN39_INTERNAL_d51fb345_4_k_cu_fe7ccddd_95514cuda3std3__45__cpo4cendE - _ZN39_INTERNAL_d51fb345_4_k_cu_fe7ccddd_95514cuda3std3__419piecewise_constructE)
_ZN39_INTERNAL_d51fb345_4_k_cu_fe7ccddd_95514cuda3std3__419piecewise_constructE:
	.zero		1
	.type		_ZN39_INTERNAL_d51fb345_4_k_cu_fe7ccddd_95514cuda3std3__45__cpo4cendE,@object
	.size		_ZN39_INTERNAL_d51fb345_4_k_cu_fe7ccddd_95514cuda3std3__45__cpo4cendE,(_ZN39_INTERNAL_d51fb345_4_k_cu_fe7ccddd_95514cuda3std6ranges3__45__cpo4swapE - _ZN39_INTERNAL_d51fb345_4_k_cu_fe7ccddd_95514cuda3std3__45__cpo4cendE)
_ZN39_INTERNAL_d51fb345_4_k_cu_fe7ccddd_95514cuda3std3__45__cpo4cendE:
	.zero		1
	.type		_ZN39_INTERNAL_d51fb345_4_k_cu_fe7ccddd_95514cuda3std6ranges3__45__cpo4swapE,@object
	.size		_ZN39_INTERNAL_d51fb345_4_k_cu_fe7ccddd_95514cuda3std6ranges3__45__cpo4swapE,(.L_8 - _ZN39_INTERNAL_d51fb345_4_k_cu_fe7ccddd_95514cuda3std6ranges3__45__cpo4swapE)
_ZN39_INTERNAL_d51fb345_4_k_cu_fe7ccddd_95514cuda3std6ranges3__45__cpo4swapE:
	.zero		1
.L_8:


//--------------------- .nv.constant0._ZN7cutlass13device_kernelINS_4gemm6kernel13GemmUniversalIN4cute5tupleIJiiiiEEENS1_10collective13CollectiveMmaINS1_34MainloopSm90TmaGmmaWarpSpecializedILi9ENS5_IJNS4_1CILi2EEENSA_ILi1EEESC_EEENS1_35KernelTmaWarpSpecializedCooperativeEEENS5_IJNSA_ILi256EEENSA_ILi112EEENSA_ILi32EEEEEENS_6half_tENS5_IJlSC_lEEESK_SL_NS4_8TiledMMAINS4_8MMA_AtomIJNS4_4SM904GMMA25MMA_64x16x16_F32F16F16_SSILNSP_5MajorE0ELSR_0ELNSP_7ScaleInE1ELSS_1EEEEEENS4_6LayoutISD_NS5_IJSC_NSA_ILi0EEESW_EEEEENS5_IJNS4_10UnderscoreESZ_SZ_EEEEENS4_13SM90_TMA_LOADENS4_14ComposedLayoutINS4_7SwizzleILi2ELi4ELi3EEENS4_18smem_ptr_flag_bitsILi16EEENSV_INS5_IJNSA_ILi8EEESI_EEENS5_IJSI_SC_EEEEEEEvNS4_8identityENS4_23SM90_TMA_LOAD_MULTICASTES1C_vS1D_EENS_8epilogue10collective6detail29Sm90TmaWarpSpecializedAdapterINS1H_15DefaultEpilogueISK_SL_SL_NS1G_6thread17LinearCombinationISK_Li1EffLNS1L_9ScaleType4KindE0ELNS_15FloatRoundStyleE2ESK_EENS1_15EpilogueDefaultEEEEEvvEEEEvNT_6ParamsE --------------------------
	.section	.nv.constant0._ZN7cutlass13device_kernelINS_4gemm6kernel13GemmUniversalIN4cute5tupleIJiiiiEEENS1_10collective13CollectiveMmaINS1_34MainloopSm90TmaGmmaWarpSpecializedILi9ENS5_IJNS4_1CILi2EEENSA_ILi1EEESC_EEENS1_35KernelTmaWarpSpecializedCooperativeEEENS5_IJNSA_ILi256EEENSA_ILi112EEENSA_ILi32EEEEEENS_6half_tENS5_IJlSC_lEEESK_SL_NS4_8TiledMMAINS4_8MMA_AtomIJNS4_4SM904GMMA25MMA_64x16x16_F32F16F16_SSILNSP_5MajorE0ELSR_0ELNSP_7ScaleInE1ELSS_1EEEEEENS4_6LayoutISD_NS5_IJSC_NSA_ILi0EEESW_EEEEENS5_IJNS4_10UnderscoreESZ_SZ_EEEEENS4_13SM90_TMA_LOADENS4_14ComposedLayoutINS4_7SwizzleILi2ELi4ELi3EEENS4_18smem_ptr_flag_bitsILi16EEENSV_INS5_IJNSA_ILi8EEESI_EEENS5_IJSI_SC_EEEEEEEvNS4_8identityENS4_23SM90_TMA_LOAD_MULTICASTES1C_vS1D_EENS_8epilogue10collective6detail29Sm90TmaWarpSpecializedAdapterINS1H_15DefaultEpilogueISK_SL_SL_NS1G_6thread17LinearCombinationISK_Li1EffLNS1L_9ScaleType4KindE0ELNS_15FloatRoundStyleE2ESK_EENS1_15EpilogueDefaultEEEEEvvEEEEvNT_6ParamsE,"a",@progbits
	.sectionflags	@""
	.align	4
.nv.constant0._ZN7cutlass13device_kernelINS_4gemm6kernel13GemmUniversalIN4cute5tupleIJiiiiEEENS1_10collective13CollectiveMmaINS1_34MainloopSm90TmaGmmaWarpSpecializedILi9ENS5_IJNS4_1CILi2EEENSA_ILi1EEESC_EEENS1_35KernelTmaWarpSpecializedCooperativeEEENS5_IJNSA_ILi256EEENSA_ILi112EEENSA_ILi32EEEEEENS_6half_tENS5_IJlSC_lEEESK_SL_NS4_8TiledMMAINS4_8MMA_AtomIJNS4_4SM904GMMA25MMA_64x16x16_F32F16F16_SSILNSP_5MajorE0ELSR_0ELNSP_7ScaleInE1ELSS_1EEEEEENS4_6LayoutISD_NS5_IJSC_NSA_ILi0EEESW_EEEEENS5_IJNS4_10UnderscoreESZ_SZ_EEEEENS4_13SM90_TMA_LOADENS4_14ComposedLayoutINS4_7SwizzleILi2ELi4ELi3EEENS4_18smem_ptr_flag_bitsILi16EEENSV_INS5_IJNSA_ILi8EEESI_EEENS5_IJSI_SC_EEEEEEEvNS4_8identityENS4_23SM90_TMA_LOAD_MULTICASTES1C_vS1D_EENS_8epilogue10collective6detail29Sm90TmaWarpSpecializedAdapterINS1H_15DefaultEpilogueISK_SL_SL_NS1G_6thread17LinearCombinationISK_Li1EffLNS1L_9ScaleType4KindE0ELNS_15FloatRoundStyleE2ESK_EENS1_15EpilogueDefaultEEEEEvvEEEEvNT_6ParamsE:
	.zero		1664


//--------------------- SYMBOLS --------------------------

	.type		.nv.reservedSmem.offset0,@object
	.size		.nv.reservedSmem.offset0,0x4
	.type		__assertfail,@function
